	.target	sm_100a

	.elftype	@"ET_EXEC"


//--------------------- .note.nv.tkinfo           --------------------------
	.section	.note.nv.tkinfo,"",@"SHT_NOTE"
	.sectionflags	@"SHF_NOTE_NV_TKINFO"
	.tkinfo
        /*0018*/ 	.word	0x00000002
        /*0030*/ 	.string	""
        /*0030*/ 	.string	"ptxas"
        /*0030*/ 	.string	"Cuda compilation tools, release 13.0, V13.0.88"
        /*0030*/ 	.string	"Build cuda_13.0.r13.0/compiler.36424714_0"
        /*0030*/ 	.string	"-arch sm_100a -m 64 "



//--------------------- .note.nv.cuinfo           --------------------------
	.section	.note.nv.cuinfo,"",@"SHT_NOTE"
	.sectionflags	@"SHF_NOTE_NV_CUINFO"
        /*0018*/ 	.short	0x0002
        /*001a*/ 	.short	0x0064
        /*001c*/ 	.short	0x0082
	.zero		2


//--------------------- .nv.info                  --------------------------
	.section	.nv.info,"",@"SHT_CUDA_INFO"
	.align	4


	//----- nvinfo : EIATTR_REGCOUNT
	.align		4
        /*0000*/ 	.byte	0x04, 0x2f
        /*0002*/ 	.short	(.L_19 - .L_18)
	.align		4
.L_18:
        /*0004*/ 	.word	index@(_ZN7cutlass13device_kernelINS_4gemm6kernel13GemmUniversalIN4cute5tupleIJiiiiEEENS1_10collective13CollectiveMmaINS1_35MainloopSm100TmaUmmaWarpSpecializedILi17ELi2ELi4ENS5_IJNS4_1CILi1EEESB_SB_EEEEENS5_IJNSA_ILi128EEENSA_ILi64EEESF_EEEaNS5_IJlSB_lEEEaSH_NS4_8TiledMMAINS4_8MMA_AtomIJNS4_15SM100_MMA_S8_SSIaaiLi128ELi64ELNS4_4UMMA5MajorE0ELSM_0ELNSL_8SaturateE0EEEEEENS4_6LayoutISC_NS5_IJNSA_ILi0EEESR_SR_EEEEENS5_IJNS4_10UnderscoreESU_SU_EEEEENS4_13SM90_TMA_LOADENS4_14ComposedLayoutINS4_7SwizzleILi2ELi4ELi3EEENS4_18smem_ptr_flag_bitsILi8EEENSQ_INS5_IJNSA_ILi8EEESF_EEENS5_IJSF_SB_EEEEEEEvNS4_8identityESX_S17_vS18_EENS_8epilogue10collective18CollectiveEpilogueINS1A_23Sm100TmaWarpSpecializedILi1ELi1ELi64ELb0ELb0EEEJSG_NS5_IJNSQ_ISE_SB_EENSQ_ISF_SB_EEEEEaSH_aSH_NS1A_6fusion15FusionCallbacksIS1E_NS1I_17LinearCombinationIaiaiLNS_15FloatRoundStyleE2EEESG_S1H_JEEENS4_5SM1004TMEM4LOAD26SM100_TMEM_LOAD_32dp32b64xESX_S17_NS4_39AutoVectorizingCopyWithAssumedAlignmentILi128EEENS4_14SM90_TMA_STOREES17_S1T_S1T_EEEvvEEEEvNT_6ParamsE)
        /*0008*/ 	.word	0x000000c6


	//----- nvinfo : EIATTR_FRAME_SIZE
	.align		4
.L_19:
        /*000c*/ 	.byte	0x04, 0x11
        /*000e*/ 	.short	(.L_21 - .L_20)
	.align		4
.L_20:
        /*0010*/ 	.word	index@($__internal_2_$__cuda_sm10x_tcgen05_guardrail_trap_unallocated_columns_being_dealloced)
        /*0014*/ 	.word	0x00000000


	//----- nvinfo : EIATTR_FRAME_SIZE
	.align		4
.L_21:
        /*0018*/ 	.byte	0x04, 0x11
        /*001a*/ 	.short	(.L_23 - .L_22)
	.align		4
.L_22:
        /*001c*/ 	.word	index@($__internal_1_$__cuda_sm10x_tcgen05_guardrail_trap_phase_invalid_during_alloc)
        /*0020*/ 	.word	0x00000000


	//----- nvinfo : EIATTR_FRAME_SIZE
	.align		4
.L_23:
        /*0024*/ 	.byte	0x04, 0x11
        /*0026*/ 	.short	(.L_25 - .L_24)
	.align		4
.L_24:
        /*0028*/ 	.word	index@($__internal_0_$__cuda_sm10x_tcgen05_guardrail_trap_col_being_dealloced_not_returned_by_alloc)
        /*002c*/ 	.word	0x00000000


	//----- nvinfo : EIATTR_FRAME_SIZE
	.align		4
.L_25:
        /*0030*/ 	.byte	0x04, 0x11
        /*0032*/ 	.short	(.L_27 - .L_26)
	.align		4
.L_26:
        /*0034*/ 	.word	index@(_ZN7cutlass13device_kernelINS_4gemm6kernel13GemmUniversalIN4cute5tupleIJiiiiEEENS1_10collective13CollectiveMmaINS1_35MainloopSm100TmaUmmaWarpSpecializedILi17ELi2ELi4ENS5_IJNS4_1CILi1EEESB_SB_EEEEENS5_IJNSA_ILi128EEENSA_ILi64EEESF_EEEaNS5_IJlSB_lEEEaSH_NS4_8TiledMMAINS4_8MMA_AtomIJNS4_15SM100_MMA_S8_SSIaaiLi128ELi64ELNS4_4UMMA5MajorE0ELSM_0ELNSL_8SaturateE0EEEEEENS4_6LayoutISC_NS5_IJNSA_ILi0EEESR_SR_EEEEENS5_IJNS4_10UnderscoreESU_SU_EEEEENS4_13SM90_TMA_LOADENS4_14ComposedLayoutINS4_7SwizzleILi2ELi4ELi3EEENS4_18smem_ptr_flag_bitsILi8EEENSQ_INS5_IJNSA_ILi8EEESF_EEENS5_IJSF_SB_EEEEEEEvNS4_8identityESX_S17_vS18_EENS_8epilogue10collective18CollectiveEpilogueINS1A_23Sm100TmaWarpSpecializedILi1ELi1ELi64ELb0ELb0EEEJSG_NS5_IJNSQ_ISE_SB_EENSQ_ISF_SB_EEEEEaSH_aSH_NS1A_6fusion15FusionCallbacksIS1E_NS1I_17LinearCombinationIaiaiLNS_15FloatRoundStyleE2EEESG_S1H_JEEENS4_5SM1004TMEM4LOAD26SM100_TMEM_LOAD_32dp32b64xESX_S17_NS4_39AutoVectorizingCopyWithAssumedAlignmentILi128EEENS4_14SM90_TMA_STOREES17_S1T_S1T_EEEvvEEEEvNT_6ParamsE)
        /*0038*/ 	.word	0x00000000


	//----- nvinfo : EIATTR_MIN_STACK_SIZE
	.align		4
.L_27:
        /*003c*/ 	.byte	0x04, 0x12
        /*003e*/ 	.short	(.L_29 - .L_28)
	.align		4
.L_28:
        /*0040*/ 	.word	index@(_ZN7cutlass13device_kernelINS_4gemm6kernel13GemmUniversalIN4cute5tupleIJiiiiEEENS1_10collective13CollectiveMmaINS1_35MainloopSm100TmaUmmaWarpSpecializedILi17ELi2ELi4ENS5_IJNS4_1CILi1EEESB_SB_EEEEENS5_IJNSA_ILi128EEENSA_ILi64EEESF_EEEaNS5_IJlSB_lEEEaSH_NS4_8TiledMMAINS4_8MMA_AtomIJNS4_15SM100_MMA_S8_SSIaaiLi128ELi64ELNS4_4UMMA5MajorE0ELSM_0ELNSL_8SaturateE0EEEEEENS4_6LayoutISC_NS5_IJNSA_ILi0EEESR_SR_EEEEENS5_IJNS4_10UnderscoreESU_SU_EEEEENS4_13SM90_TMA_LOADENS4_14ComposedLayoutINS4_7SwizzleILi2ELi4ELi3EEENS4_18smem_ptr_flag_bitsILi8EEENSQ_INS5_IJNSA_ILi8EEESF_EEENS5_IJSF_SB_EEEEEEEvNS4_8identityESX_S17_vS18_EENS_8epilogue10collective18CollectiveEpilogueINS1A_23Sm100TmaWarpSpecializedILi1ELi1ELi64ELb0ELb0EEEJSG_NS5_IJNSQ_ISE_SB_EENSQ_ISF_SB_EEEEEaSH_aSH_NS1A_6fusion15FusionCallbacksIS1E_NS1I_17LinearCombinationIaiaiLNS_15FloatRoundStyleE2EEESG_S1H_JEEENS4_5SM1004TMEM4LOAD26SM100_TMEM_LOAD_32dp32b64xESX_S17_NS4_39AutoVectorizingCopyWithAssumedAlignmentILi128EEENS4_14SM90_TMA_STOREES17_S1T_S1T_EEEvvEEEEvNT_6ParamsE)
        /*0044*/ 	.word	0x00000000
.L_29:


//--------------------- .nv.compat                --------------------------
	.section	.nv.compat,"",@"SHT_CUDA_COMPAT_INFO"
	.align	4
        /*0000*/ 	.byte	0x02, 0x09, 0x01, 0x00, 0x02, 0x02, 0x03, 0x00, 0x02, 0x05, 0x06, 0x00, 0x03, 0x07, 0x01, 0x01
        /*0010*/ 	.byte	0x02, 0x03, 0x01, 0x00, 0x02, 0x06, 0x01, 0x00, 0x04, 0x0b, 0x08, 0x00, 0x01, 0x00, 0x00, 0x00
        /*0020*/ 	.byte	0x00, 0x00, 0x00, 0x00


//--------------------- .nv.info._ZN7cutlass13device_kernelINS_4gemm6kernel13GemmUniversalIN4cute5tupleIJiiiiEEENS1_10collective13CollectiveMmaINS1_35MainloopSm100TmaUmmaWarpSpecializedILi17ELi2ELi4ENS5_IJNS4_1CILi1EEESB_SB_EEEEENS5_IJNSA_ILi128EEENSA_ILi64EEESF_EEEaNS5_IJlSB_lEEEaSH_NS4_8TiledMMAINS4_8MMA_AtomIJNS4_15SM100_MMA_S8_SSIaaiLi128ELi64ELNS4_4UMMA5MajorE0ELSM_0ELNSL_8SaturateE0EEEEEENS4_6LayoutISC_NS5_IJNSA_ILi0EEESR_SR_EEEEENS5_IJNS4_10UnderscoreESU_SU_EEEEENS4_13SM90_TMA_LOADENS4_14ComposedLayoutINS4_7SwizzleILi2ELi4ELi3EEENS4_18smem_ptr_flag_bitsILi8EEENSQ_INS5_IJNSA_ILi8EEESF_EEENS5_IJSF_SB_EEEEEEEvNS4_8identityESX_S17_vS18_EENS_8epilogue10collective18CollectiveEpilogueINS1A_23Sm100TmaWarpSpecializedILi1ELi1ELi64ELb0ELb0EEEJSG_NS5_IJNSQ_ISE_SB_EENSQ_ISF_SB_EEEEEaSH_aSH_NS1A_6fusion15FusionCallbacksIS1E_NS1I_17LinearCombinationIaiaiLNS_15FloatRoundStyleE2EEESG_S1H_JEEENS4_5SM1004TMEM4LOAD26SM100_TMEM_LOAD_32dp32b64xESX_S17_NS4_39AutoVectorizingCopyWithAssumedAlignmentILi128EEENS4_14SM90_TMA_STOREES17_S1T_S1T_EEEvvEEEEvNT_6ParamsE --------------------------
	.section	.nv.info._ZN7cutlass13device_kernelINS_4gemm6kernel13GemmUniversalIN4cute5tupleIJiiiiEEENS1_10collective13CollectiveMmaINS1_35MainloopSm100TmaUmmaWarpSpecializedILi17ELi2ELi4ENS5_IJNS4_1CILi1EEESB_SB_EEEEENS5_IJNSA_ILi128EEENSA_ILi64EEESF_EEEaNS5_IJlSB_lEEEaSH_NS4_8TiledMMAINS4_8MMA_AtomIJNS4_15SM100_MMA_S8_SSIaaiLi128ELi64ELNS4_4UMMA5MajorE0ELSM_0ELNSL_8SaturateE0EEEEEENS4_6LayoutISC_NS5_IJNSA_ILi0EEESR_SR_EEEEENS5_IJNS4_10UnderscoreESU_SU_EEEEENS4_13SM90_TMA_LOADENS4_14ComposedLayoutINS4_7SwizzleILi2ELi4ELi3EEENS4_18smem_ptr_flag_bitsILi8EEENSQ_INS5_IJNSA_ILi8EEESF_EEENS5_IJSF_SB_EEEEEEEvNS4_8identityESX_S17_vS18_EENS_8epilogue10collective18CollectiveEpilogueINS1A_23Sm100TmaWarpSpecializedILi1ELi1ELi64ELb0ELb0EEEJSG_NS5_IJNSQ_ISE_SB_EENSQ_ISF_SB_EEEEEaSH_aSH_NS1A_6fusion15FusionCallbacksIS1E_NS1I_17LinearCombinationIaiaiLNS_15FloatRoundStyleE2EEESG_S1H_JEEENS4_5SM1004TMEM4LOAD26SM100_TMEM_LOAD_32dp32b64xESX_S17_NS4_39AutoVectorizingCopyWithAssumedAlignmentILi128EEENS4_14SM90_TMA_STOREES17_S1T_S1T_EEEvvEEEEvNT_6ParamsE,"",@"SHT_CUDA_INFO"
	.sectionflags	@""
	.align	4


	//----- nvinfo : EIATTR_CUDA_API_VERSION
	.align		4
        /*0000*/ 	.byte	0x04, 0x37
        /*0002*/ 	.short	(.L_31 - .L_30)
.L_30:
        /*0004*/ 	.word	0x00000082


	//----- nvinfo : EIATTR_KPARAM_INFO
	.align		4
.L_31:
        /*0008*/ 	.byte	0x04, 0x17
        /*000a*/ 	.short	(.L_33 - .L_32)
.L_32:
        /*000c*/ 	.word	0x00000000
        /*0010*/ 	.short	0x0000
        /*0012*/ 	.short	0x0000
        /*0014*/ 	.byte	0x00, 0xf0, 0x01, 0x20


	//----- nvinfo : EIATTR_AT_ENTRY_FRAGMENTS
	.align		4
.L_33:
        /*0018*/ 	.byte	0x04, 0x4f
        /*001a*/ 	.short	(.L_35 - .L_34)


	//   ....[0]....
.L_34:
        /*001c*/ 	.word	0x00000006


	//----- nvinfo : EIATTR_RESERVED_SMEM_USED
	.align		4
.L_35:
        /*0020*/ 	.byte	0x01, 0x41
	.zero		2


	//----- nvinfo : EIATTR_SPARSE_MMA_MASK
	.align		4
        /*0024*/ 	.byte	0x03, 0x50
        /*0026*/ 	.short	0x0000


	//----- nvinfo : EIATTR_TCGEN05_1CTA_USED
	.align		4
        /*0028*/ 	.byte	0x01, 0x51
	.zero		2


	//----- nvinfo : EIATTR_MAXREG_COUNT
	.align		4
        /*002c*/ 	.byte	0x03, 0x1b
        /*002e*/ 	.short	0x00ff


	//----- nvinfo : EIATTR_NUM_BARRIERS
	.align		4
        /*0030*/ 	.byte	0x02, 0x4c
        /*0032*/ 	.byte	0x07
	.zero		1


	//----- nvinfo : EIATTR_EXTERNS
	.align		4
        /*0034*/ 	.byte	0x04, 0x0f
        /*0036*/ 	.short	(.L_37 - .L_36)


	//   ....[0]....
	.align		4
.L_36:
        /*0038*/ 	.word	index@(__assertfail)


	//----- nvinfo : EIATTR_MERCURY_ISA_VERSION
	.align		4
.L_37:
        /*003c*/ 	.byte	0x03, 0x5f
        /*003e*/ 	.short	0x0101


	//----- nvinfo : EIATTR_INT_WARP_WIDE_INSTR_OFFSETS
	.align		4
        /*0040*/ 	.byte	0x04, 0x31
        /*0042*/ 	.short	(.L_39 - .L_38)


	//   ....[0]....
.L_38:
        /*0044*/ 	.word	0x00001f60


	//   ....[1]....
        /*0048*/ 	.word	0x00004020


	//   ....[2]....
        /*004c*/ 	.word	0x00004040


	//   ....[3]....
        /*0050*/ 	.word	0x00004070


	//   ....[4]....
        /*0054*/ 	.word	0x00004a80


	//   ....[5]....
        /*0058*/ 	.word	0x00004b70


	//----- nvinfo : EIATTR_COOP_GROUP_MASK_REGIDS
	.align		4
.L_39:
        /*005c*/ 	.byte	0x04, 0x29
        /*005e*/ 	.short	(.L_41 - .L_40)


	//   ....[0]....
.L_40:
        /*0060*/ 	.word	0xffffffff


	//   ....[1]....
        /*0064*/ 	.word	0xffffffff


	//   ....[2]....
        /*0068*/ 	.word	0xffffffff


	//   ....[3]....
        /*006c*/ 	.word	0xffffffff


	//   ....[4]....
        /*0070*/ 	.word	0xffffffff


	//   ....[5]....
        /*0074*/ 	.word	0xffffffff


	//   ....[6]....
        /*0078*/ 	.word	0xffffffff


	//   ....[7]....
        /*007c*/ 	.word	0xffffffff


	//   ....[8]....
        /*0080*/ 	.word	0xffffffff


	//   ....[9]....
        /*0084*/ 	.word	0xffffffff


	//   ....[10]....
        /*0088*/ 	.word	0xffffffff


	//   ....[11]....
        /*008c*/ 	.word	0xffffffff


	//   ....[12]....
        /*0090*/ 	.word	0xffffffff


	//----- nvinfo : EIATTR_COOP_GROUP_INSTR_OFFSETS
	.align		4
.L_41:
        /*0094*/ 	.byte	0x04, 0x28
        /*0096*/ 	.short	(.L_43 - .L_42)


	//   ....[0]....
.L_42:
        /*0098*/ 	.word	0x00000090


	//   ....[1]....
        /*009c*/ 	.word	0x000004d0


	//   ....[2]....
        /*00a0*/ 	.word	0x00000810


	//   ....[3]....
        /*00a4*/ 	.word	0x00000950


	//   ....[4]....
        /*00a8*/ 	.word	0x00000a50


	//   ....[5]....
        /*00ac*/ 	.word	0x00000bc0


	//   ....[6]....
        /*00b0*/ 	.word	0x00000d60


	//   ....[7]....
        /*00b4*/ 	.word	0x00001e40


	//   ....[8]....
        /*00b8*/ 	.word	0x00003370


	//   ....[9]....
        /*00bc*/ 	.word	0x00003580


	//   ....[10]....
        /*00c0*/ 	.word	0x000035b0


	//   ....[11]....
        /*00c4*/ 	.word	0x00003f00


	//   ....[12]....
        /*00c8*/ 	.word	0x00004130


	//----- nvinfo : EIATTR_VRC_CTA_INIT_COUNT
	.align		4
.L_43:
        /*00cc*/ 	.byte	0x02, 0x4a
        /*00ce*/ 	.byte	0x80
	.zero		1


	//----- nvinfo : EIATTR_SYSCALL_OFFSETS
	.align		4
        /*00d0*/ 	.byte	0x04, 0x46
        /*00d2*/ 	.short	(.L_45 - .L_44)


	//   ....[0]....
.L_44:
        /*00d4*/ 	.word	0x000055a0


	//   ....[1]....
        /*00d8*/ 	.word	0x000056e0


	//   ....[2]....
        /*00dc*/ 	.word	0x00005e80


	//----- nvinfo : EIATTR_MBARRIER_INSTR_OFFSETS
	.align		4
.L_45:
        /*00e0*/ 	.byte	0x04, 0x39
        /*00e2*/ 	.short	(.L_47 - .L_46)


	//   ....[0]....
.L_46:
        /*00e4*/ 	.word	0x000005d0
        /*00e8*/ 	.word	0x000000ff
        /*00ec*/ 	.word	0x00000000
        /*00f0*/ 	.short	0x0100
        /*00f2*/ 	.byte	0x05
	.zero		1


	//   ....[1]....
        /*00f4*/ 	.word	0x000005e0
        /*00f8*/ 	.word	0x000000ff
        /*00fc*/ 	.word	0x00000088
        /*0100*/ 	.short	0x0100
        /*0102*/ 	.byte	0x05
	.zero		1


	//   ....[2]....
        /*0104*/ 	.word	0x000005f0
        /*0108*/ 	.word	0x000000ff
        /*010c*/ 	.word	0x00000008
        /*0110*/ 	.short	0x0100
        /*0112*/ 	.byte	0x05
	.zero		1


	//   ....[3]....
        /*0114*/ 	.word	0x00000600
        /*0118*/ 	.word	0x000000ff
        /*011c*/ 	.word	0x00000090
        /*0120*/ 	.short	0x0100
        /*0122*/ 	.byte	0x05
	.zero		1


	//   ....[4]....
        /*0124*/ 	.word	0x00000610
        /*0128*/ 	.word	0x000000ff
        /*012c*/ 	.word	0x00000010
        /*0130*/ 	.short	0x0100
        /*0132*/ 	.byte	0x05
	.zero		1


	//   ....[5]....
        /*0134*/ 	.word	0x00000620
        /*0138*/ 	.word	0x000000ff
        /*013c*/ 	.word	0x00000098
        /*0140*/ 	.short	0x0100
        /*0142*/ 	.byte	0x05
	.zero		1


	//   ....[6]....
        /*0144*/ 	.word	0x00000630
        /*0148*/ 	.word	0x000000ff
        /*014c*/ 	.word	0x00000018
        /*0150*/ 	.short	0x0100
        /*0152*/ 	.byte	0x05
	.zero		1


	//   ....[7]....
        /*0154*/ 	.word	0x00000640
        /*0158*/ 	.word	0x000000ff
        /*015c*/ 	.word	0x000000a0
        /*0160*/ 	.short	0x0100
        /*0162*/ 	.byte	0x05
	.zero		1


	//   ....[8]....
        /*0164*/ 	.word	0x00000650
        /*0168*/ 	.word	0x000000ff
        /*016c*/ 	.word	0x00000020
        /*0170*/ 	.short	0x0100
        /*0172*/ 	.byte	0x05
	.zero		1


	//   ....[9]....
        /*0174*/ 	.word	0x00000660
        /*0178*/ 	.word	0x000000ff
        /*017c*/ 	.word	0x000000a8
        /*0180*/ 	.short	0x0100
        /*0182*/ 	.byte	0x05
	.zero		1


	//   ....[10]....
        /*0184*/ 	.word	0x00000670
        /*0188*/ 	.word	0x000000ff
        /*018c*/ 	.word	0x00000028
        /*0190*/ 	.short	0x0100
        /*0192*/ 	.byte	0x05
	.zero		1


	//   ....[11]....
        /*0194*/ 	.word	0x00000680
        /*0198*/ 	.word	0x000000ff
        /*019c*/ 	.word	0x000000b0
        /*01a0*/ 	.short	0x0100
        /*01a2*/ 	.byte	0x05
	.zero		1


	//   ....[12]....
        /*01a4*/ 	.word	0x00000690
        /*01a8*/ 	.word	0x000000ff
        /*01ac*/ 	.word	0x00000030
        /*01b0*/ 	.short	0x0100
        /*01b2*/ 	.byte	0x05
	.zero		1


	//   ....[13]....
        /*01b4*/ 	.word	0x000006a0
        /*01b8*/ 	.word	0x000000ff
        /*01bc*/ 	.word	0x000000b8
        /*01c0*/ 	.short	0x0100
        /*01c2*/ 	.byte	0x05
	.zero		1


	//   ....[14]....
        /*01c4*/ 	.word	0x000006b0
        /*01c8*/ 	.word	0x000000ff
        /*01cc*/ 	.word	0x00000038
        /*01d0*/ 	.short	0x0100
        /*01d2*/ 	.byte	0x05
	.zero		1


	//   ....[15]....
        /*01d4*/ 	.word	0x000006c0
        /*01d8*/ 	.word	0x000000ff
        /*01dc*/ 	.word	0x000000c0
        /*01e0*/ 	.short	0x0100
        /*01e2*/ 	.byte	0x05
	.zero		1


	//   ....[16]....
        /*01e4*/ 	.word	0x000006d0
        /*01e8*/ 	.word	0x000000ff
        /*01ec*/ 	.word	0x00000040
        /*01f0*/ 	.short	0x0100
        /*01f2*/ 	.byte	0x05
	.zero		1


	//   ....[17]....
        /*01f4*/ 	.word	0x000006e0
        /*01f8*/ 	.word	0x000000ff
        /*01fc*/ 	.word	0x000000c8
        /*0200*/ 	.short	0x0100
        /*0202*/ 	.byte	0x05
	.zero		1


	//   ....[18]....
        /*0204*/ 	.word	0x000006f0
        /*0208*/ 	.word	0x000000ff
        /*020c*/ 	.word	0x00000048
        /*0210*/ 	.short	0x0100
        /*0212*/ 	.byte	0x05
	.zero		1


	//   ....[19]....
        /*0214*/ 	.word	0x00000700
        /*0218*/ 	.word	0x000000ff
        /*021c*/ 	.word	0x000000d0
        /*0220*/ 	.short	0x0100
        /*0222*/ 	.byte	0x05
	.zero		1


	//   ....[20]....
        /*0224*/ 	.word	0x00000710
        /*0228*/ 	.word	0x000000ff
        /*022c*/ 	.word	0x00000050
        /*0230*/ 	.short	0x0100
        /*0232*/ 	.byte	0x05
	.zero		1


	//   ....[21]....
        /*0234*/ 	.word	0x00000720
        /*0238*/ 	.word	0x000000ff
        /*023c*/ 	.word	0x000000d8
        /*0240*/ 	.short	0x0100
        /*0242*/ 	.byte	0x05
	.zero		1


	//   ....[22]....
        /*0244*/ 	.word	0x00000730
        /*0248*/ 	.word	0x000000ff
        /*024c*/ 	.word	0x00000058
        /*0250*/ 	.short	0x0100
        /*0252*/ 	.byte	0x05
	.zero		1


	//   ....[23]....
        /*0254*/ 	.word	0x00000740
        /*0258*/ 	.word	0x000000ff
        /*025c*/ 	.word	0x000000e0
        /*0260*/ 	.short	0x0100
        /*0262*/ 	.byte	0x05
	.zero		1


	//   ....[24]....
        /*0264*/ 	.word	0x00000750
        /*0268*/ 	.word	0x000000ff
        /*026c*/ 	.word	0x00000060
        /*0270*/ 	.short	0x0100
        /*0272*/ 	.byte	0x05
	.zero		1


	//   ....[25]....
        /*0274*/ 	.word	0x00000760
        /*0278*/ 	.word	0x000000ff
        /*027c*/ 	.word	0x000000e8
        /*0280*/ 	.short	0x0100
        /*0282*/ 	.byte	0x05
	.zero		1


	//   ....[26]....
        /*0284*/ 	.word	0x00000770
        /*0288*/ 	.word	0x000000ff
        /*028c*/ 	.word	0x00000068
        /*0290*/ 	.short	0x0100
        /*0292*/ 	.byte	0x05
	.zero		1


	//   ....[27]....
        /*0294*/ 	.word	0x00000780
        /*0298*/ 	.word	0x000000ff
        /*029c*/ 	.word	0x000000f0
        /*02a0*/ 	.short	0x0100
        /*02a2*/ 	.byte	0x05
	.zero		1


	//   ....[28]....
        /*02a4*/ 	.word	0x00000790
        /*02a8*/ 	.word	0x000000ff
        /*02ac*/ 	.word	0x00000070
        /*02b0*/ 	.short	0x0100
        /*02b2*/ 	.byte	0x05
	.zero		1


	//   ....[29]....
        /*02b4*/ 	.word	0x000007a0
        /*02b8*/ 	.word	0x000000ff
        /*02bc*/ 	.word	0x000000f8
        /*02c0*/ 	.short	0x0100
        /*02c2*/ 	.byte	0x05
	.zero		1


	//   ....[30]....
        /*02c4*/ 	.word	0x000007b0
        /*02c8*/ 	.word	0x000000ff
        /*02cc*/ 	.word	0x00000078
        /*02d0*/ 	.short	0x0100
        /*02d2*/ 	.byte	0x05
	.zero		1


	//   ....[31]....
        /*02d4*/ 	.word	0x000007c0
        /*02d8*/ 	.word	0x000000ff
        /*02dc*/ 	.word	0x00000100
        /*02e0*/ 	.short	0x0100
        /*02e2*/ 	.byte	0x05
	.zero		1


	//   ....[32]....
        /*02e4*/ 	.word	0x000007d0
        /*02e8*/ 	.word	0x000000ff
        /*02ec*/ 	.word	0x00000080
        /*02f0*/ 	.short	0x0100
        /*02f2*/ 	.byte	0x05
	.zero		1


	//   ....[33]....
        /*02f4*/ 	.word	0x000007e0
        /*02f8*/ 	.word	0x000000ff
        /*02fc*/ 	.word	0x00000108
        /*0300*/ 	.short	0x0100
        /*0302*/ 	.byte	0x05
	.zero		1


	//   ....[34]....
        /*0304*/ 	.word	0x00000920
        /*0308*/ 	.word	0x000000ff
        /*030c*/ 	.word	0x00000110
        /*0310*/ 	.short	0x0100
        /*0312*/ 	.byte	0x06
	.zero		1


	//   ....[35]....
        /*0314*/ 	.word	0x00000930
        /*0318*/ 	.word	0x000000ff
        /*031c*/ 	.word	0x00000118
        /*0320*/ 	.short	0x0100
        /*0322*/ 	.byte	0x06
	.zero		1


	//   ....[36]....
        /*0324*/ 	.word	0x00000a20
        /*0328*/ 	.word	0x000000ff
        /*032c*/ 	.word	0x00000120
        /*0330*/ 	.short	0x0100
        /*0332*/ 	.byte	0x05
	.zero		1


	//   ....[37]....
        /*0334*/ 	.word	0x00000a30
        /*0338*/ 	.word	0x000000ff
        /*033c*/ 	.word	0x00000128
        /*0340*/ 	.short	0x0100
        /*0342*/ 	.byte	0x05
	.zero		1


	//   ....[38]....
        /*0344*/ 	.word	0x00000b70
        /*0348*/ 	.word	0x000000ff
        /*034c*/ 	.word	0x00000130
        /*0350*/ 	.short	0x0100
        /*0352*/ 	.byte	0x05
	.zero		1


	//   ....[39]....
        /*0354*/ 	.word	0x00000b80
        /*0358*/ 	.word	0x000000ff
        /*035c*/ 	.word	0x00000140
        /*0360*/ 	.short	0x0100
        /*0362*/ 	.byte	0x05
	.zero		1


	//   ....[40]....
        /*0364*/ 	.word	0x00000b90
        /*0368*/ 	.word	0x000000ff
        /*036c*/ 	.word	0x00000138
        /*0370*/ 	.short	0x0100
        /*0372*/ 	.byte	0x05
	.zero		1


	//   ....[41]....
        /*0374*/ 	.word	0x00000ba0
        /*0378*/ 	.word	0x000000ff
        /*037c*/ 	.word	0x00000148
        /*0380*/ 	.short	0x0100
        /*0382*/ 	.byte	0x05
	.zero		1


	//   ....[42]....
        /*0384*/ 	.word	0x00000cd0
        /*0388*/ 	.word	0x000000ff
        /*038c*/ 	.word	0x00000150
        /*0390*/ 	.short	0x0100
        /*0392*/ 	.byte	0x06
	.zero		1


	//   ....[43]....
        /*0394*/ 	.word	0x00000ce0
        /*0398*/ 	.word	0x000000ff
        /*039c*/ 	.word	0x00000170
        /*03a0*/ 	.short	0x0100
        /*03a2*/ 	.byte	0x06
	.zero		1


	//   ....[44]....
        /*03a4*/ 	.word	0x00000cf0
        /*03a8*/ 	.word	0x000000ff
        /*03ac*/ 	.word	0x00000158
        /*03b0*/ 	.short	0x0100
        /*03b2*/ 	.byte	0x06
	.zero		1


	//   ....[45]....
        /*03b4*/ 	.word	0x00000d00
        /*03b8*/ 	.word	0x000000ff
        /*03bc*/ 	.word	0x00000178
        /*03c0*/ 	.short	0x0100
        /*03c2*/ 	.byte	0x06
	.zero		1


	//   ....[46]....
        /*03c4*/ 	.word	0x00000d10
        /*03c8*/ 	.word	0x000000ff
        /*03cc*/ 	.word	0x00000160
        /*03d0*/ 	.short	0x0100
        /*03d2*/ 	.byte	0x06
	.zero		1


	//   ....[47]....
        /*03d4*/ 	.word	0x00000d20
        /*03d8*/ 	.word	0x000000ff
        /*03dc*/ 	.word	0x00000180
        /*03e0*/ 	.short	0x0100
        /*03e2*/ 	.byte	0x06
	.zero		1


	//   ....[48]....
        /*03e4*/ 	.word	0x00000d30
        /*03e8*/ 	.word	0x000000ff
        /*03ec*/ 	.word	0x00000168
        /*03f0*/ 	.short	0x0100
        /*03f2*/ 	.byte	0x06
	.zero		1


	//   ....[49]....
        /*03f4*/ 	.word	0x00000d40
        /*03f8*/ 	.word	0x000000ff
        /*03fc*/ 	.word	0x00000188
        /*0400*/ 	.short	0x0100
        /*0402*/ 	.byte	0x06
	.zero		1


	//   ....[50]....
        /*0404*/ 	.word	0x00000e30
        /*0408*/ 	.word	0x000000ff
        /*040c*/ 	.word	0x00000190
        /*0410*/ 	.short	0x0100
        /*0412*/ 	.byte	0x05
	.zero		1


	//   ....[51]....
        /*0414*/ 	.word	0x00000e40
        /*0418*/ 	.word	0x000000ff
        /*041c*/ 	.word	0x000001a0
        /*0420*/ 	.short	0x0100
        /*0422*/ 	.byte	0x05
	.zero		1


	//   ....[52]....
        /*0424*/ 	.word	0x00000e50
        /*0428*/ 	.word	0x000000ff
        /*042c*/ 	.word	0x00000198
        /*0430*/ 	.short	0x0100
        /*0432*/ 	.byte	0x05
	.zero		1


	//   ....[53]....
        /*0434*/ 	.word	0x00000e60
        /*0438*/ 	.word	0x000000ff
        /*043c*/ 	.word	0x000001a8
        /*0440*/ 	.short	0x0100
        /*0442*/ 	.byte	0x05
	.zero		1


	//   ....[54]....
        /*0444*/ 	.word	0x00001740
        /*0448*/ 	.word	0x00000003
        /*044c*/ 	.word	0x000001a0
        /*0450*/ 	.short	0x010a
        /*0452*/ 	.byte	0xff
	.zero		1


	//   ....[55]....
        /*0454*/ 	.word	0x00001770
        /*0458*/ 	.word	0x00000003
        /*045c*/ 	.word	0x00000190
        /*0460*/ 	.short	0x0101
        /*0462*/ 	.byte	0xff
	.zero		1


	//   ....[56]....
        /*0464*/ 	.word	0x00001840
        /*0468*/ 	.word	0x000000ff
        /*046c*/ 	.word	0x00000088
        /*0470*/ 	.short	0x010a
        /*0472*/ 	.byte	0x08
	.zero		1


	//   ....[57]....
        /*0474*/ 	.word	0x000018e0
        /*0478*/ 	.word	0x000000ff
        /*047c*/ 	.word	0x00000088
        /*0480*/ 	.short	0x010a
        /*0482*/ 	.byte	0x21
	.zero		1


	//   ....[58]....
        /*0484*/ 	.word	0x00001a30
        /*0488*/ 	.word	0x000000ff
        /*048c*/ 	.word	0x00000088
        /*0490*/ 	.short	0x010a
        /*0492*/ 	.byte	0x08
	.zero		1


	//   ....[59]....
        /*0494*/ 	.word	0x00001b40
        /*0498*/ 	.word	0x000000ff
        /*049c*/ 	.word	0x00000128
        /*04a0*/ 	.short	0x0101
        /*04a2*/ 	.byte	0x04
	.zero		1


	//   ....[60]....
        /*04a4*/ 	.word	0x00001b60
        /*04a8*/ 	.word	0x000000ff
        /*04ac*/ 	.word	0x00000088
        /*04b0*/ 	.short	0x010a
        /*04b2*/ 	.byte	0x08
	.zero		1


	//   ....[61]....
        /*04b4*/ 	.word	0x00001be0
        /*04b8*/ 	.word	0x000000ff
        /*04bc*/ 	.word	0x00000088
        /*04c0*/ 	.short	0x010a
        /*04c2*/ 	.byte	0x11
	.zero		1


	//   ....[62]....
        /*04c4*/ 	.word	0x00001d30
        /*04c8*/ 	.word	0x000000ff
        /*04cc*/ 	.word	0x00000088
        /*04d0*/ 	.short	0x010a
        /*04d2*/ 	.byte	0x08
	.zero		1


	//   ....[63]....
        /*04d4*/ 	.word	0x00001e70
        /*04d8*/ 	.word	0x00000002
        /*04dc*/ 	.word	0x00000130
        /*04e0*/ 	.short	0x010a
        /*04e2*/ 	.byte	0xff
	.zero		1


	//   ....[64]....
        /*04e4*/ 	.word	0x00001f30
        /*04e8*/ 	.word	0x00000002
        /*04ec*/ 	.word	0x00000000
        /*04f0*/ 	.short	0x0101
        /*04f2*/ 	.byte	0xff
	.zero		1


	//   ....[65]....
        /*04f4*/ 	.word	0x00002490
        /*04f8*/ 	.word	0x000000ff
        /*04fc*/ 	.word	0x00000000
        /*0500*/ 	.short	0x010a
        /*0502*/ 	.byte	0x05
	.zero		1


	//   ....[66]....
        /*0504*/ 	.word	0x00002520
        /*0508*/ 	.word	0x000000ff
        /*050c*/ 	.word	0x00000000
        /*0510*/ 	.short	0x010a
        /*0512*/ 	.byte	0x05
	.zero		1


	//   ....[67]....
        /*0514*/ 	.word	0x000025b0
        /*0518*/ 	.word	0x000000ff
        /*051c*/ 	.word	0x00000000
        /*0520*/ 	.short	0x010a
        /*0522*/ 	.byte	0x05
	.zero		1


	//   ....[68]....
        /*0524*/ 	.word	0x00002640
        /*0528*/ 	.word	0x000000ff
        /*052c*/ 	.word	0x00000000
        /*0530*/ 	.short	0x010a
        /*0532*/ 	.byte	0x05
	.zero		1


	//   ....[69]....
        /*0534*/ 	.word	0x000026d0
        /*0538*/ 	.word	0x000000ff
        /*053c*/ 	.word	0x00000000
        /*0540*/ 	.short	0x010a
        /*0542*/ 	.byte	0x05
	.zero		1


	//   ....[70]....
        /*0544*/ 	.word	0x00002760
        /*0548*/ 	.word	0x000000ff
        /*054c*/ 	.word	0x00000000
        /*0550*/ 	.short	0x010a
        /*0552*/ 	.byte	0x05
	.zero		1


	//   ....[71]....
        /*0554*/ 	.word	0x000027f0
        /*0558*/ 	.word	0x000000ff
        /*055c*/ 	.word	0x00000000
        /*0560*/ 	.short	0x010a
        /*0562*/ 	.byte	0x05
	.zero		1


	//   ....[72]....
        /*0564*/ 	.word	0x00002880
        /*0568*/ 	.word	0x000000ff
        /*056c*/ 	.word	0x00000000
        /*0570*/ 	.short	0x010a
        /*0572*/ 	.byte	0x05
	.zero		1


	//   ....[73]....
        /*0574*/ 	.word	0x00002910
        /*0578*/ 	.word	0x000000ff
        /*057c*/ 	.word	0x00000000
        /*0580*/ 	.short	0x010a
        /*0582*/ 	.byte	0x05
	.zero		1


	//   ....[74]....
        /*0584*/ 	.word	0x000029a0
        /*0588*/ 	.word	0x000000ff
        /*058c*/ 	.word	0x00000000
        /*0590*/ 	.short	0x010a
        /*0592*/ 	.byte	0x05
	.zero		1


	//   ....[75]....
        /*0594*/ 	.word	0x00002a30
        /*0598*/ 	.word	0x000000ff
        /*059c*/ 	.word	0x00000000
        /*05a0*/ 	.short	0x010a
        /*05a2*/ 	.byte	0x05
	.zero		1


	//   ....[76]....
        /*05a4*/ 	.word	0x00002ac0
        /*05a8*/ 	.word	0x000000ff
        /*05ac*/ 	.word	0x00000000
        /*05b0*/ 	.short	0x010a
        /*05b2*/ 	.byte	0x05
	.zero		1


	//   ....[77]....
        /*05b4*/ 	.word	0x00002b50
        /*05b8*/ 	.word	0x000000ff
        /*05bc*/ 	.word	0x00000000
        /*05c0*/ 	.short	0x010a
        /*05c2*/ 	.byte	0x05
	.zero		1


	//   ....[78]....
        /*05c4*/ 	.word	0x00002be0
        /*05c8*/ 	.word	0x000000ff
        /*05cc*/ 	.word	0x00000000
        /*05d0*/ 	.short	0x010a
        /*05d2*/ 	.byte	0x05
	.zero		1


	//   ....[79]....
        /*05d4*/ 	.word	0x00002c70
        /*05d8*/ 	.word	0x000000ff
        /*05dc*/ 	.word	0x00000000
        /*05e0*/ 	.short	0x010a
        /*05e2*/ 	.byte	0x05
	.zero		1


	//   ....[80]....
        /*05e4*/ 	.word	0x00002d00
        /*05e8*/ 	.word	0x000000ff
        /*05ec*/ 	.word	0x00000000
        /*05f0*/ 	.short	0x010a
        /*05f2*/ 	.byte	0x05
	.zero		1


	//   ....[81]....
        /*05f4*/ 	.word	0x00002da0
        /*05f8*/ 	.word	0x00000000
        /*05fc*/ 	.word	0x00000000
        /*0600*/ 	.short	0x010a
        /*0602*/ 	.byte	0xff
	.zero		1


	//   ....[82]....
        /*0604*/ 	.word	0x00002ec0
        /*0608*/ 	.word	0x00000000
        /*060c*/ 	.word	0x00000190
        /*0610*/ 	.short	0x010a
        /*0612*/ 	.byte	0xff
	.zero		1


	//   ....[83]....
        /*0614*/ 	.word	0x00002f20
        /*0618*/ 	.word	0x00000004
        /*061c*/ 	.word	0x00000000
        /*0620*/ 	.short	0x0101
        /*0622*/ 	.byte	0xff
	.zero		1


	//   ....[84]....
        /*0624*/ 	.word	0x00002f40
        /*0628*/ 	.word	0x000000ff
        /*062c*/ 	.word	0x00000140
        /*0630*/ 	.short	0x010a
        /*0632*/ 	.byte	0x05
	.zero		1


	//   ....[85]....
        /*0634*/ 	.word	0x00003060
        /*0638*/ 	.word	0x00000000
        /*063c*/ 	.word	0x00000130
        /*0640*/ 	.short	0x010a
        /*0642*/ 	.byte	0xff
	.zero		1


	//   ....[86]....
        /*0644*/ 	.word	0x00003170
        /*0648*/ 	.word	0x00000000
        /*064c*/ 	.word	0x00000000
        /*0650*/ 	.short	0x0101
        /*0652*/ 	.byte	0xff
	.zero		1


	//   ....[87]....
        /*0654*/ 	.word	0x00003200
        /*0658*/ 	.word	0x000000ff
        /*065c*/ 	.word	0x00000140
        /*0660*/ 	.short	0x0106
        /*0662*/ 	.byte	0x05
	.zero		1


	//   ....[88]....
        /*0664*/ 	.word	0x00003220
        /*0668*/ 	.word	0x000000ff
        /*066c*/ 	.word	0x00000140
        /*0670*/ 	.short	0x010a
        /*0672*/ 	.byte	0x05
	.zero		1


	//   ....[89]....
        /*0674*/ 	.word	0x000032b0
        /*0678*/ 	.word	0x000000ff
        /*067c*/ 	.word	0x00000140
        /*0680*/ 	.short	0x0106
        /*0682*/ 	.byte	0x04
	.zero		1


	//   ....[90]....
        /*0684*/ 	.word	0x000032f0
        /*0688*/ 	.word	0x00000000
        /*068c*/ 	.word	0x00000140
        /*0690*/ 	.short	0x010a
        /*0692*/ 	.byte	0xff
	.zero		1


	//   ....[91]....
        /*0694*/ 	.word	0x000037f0
        /*0698*/ 	.word	0x00000000
        /*069c*/ 	.word	0x00000130
        /*06a0*/ 	.short	0x010a
        /*06a2*/ 	.byte	0xff
	.zero		1


	//   ....[92]....
        /*06a4*/ 	.word	0x00003900
        /*06a8*/ 	.word	0x00000003
        /*06ac*/ 	.word	0x00000000
        /*06b0*/ 	.short	0x0101
        /*06b2*/ 	.byte	0xff
	.zero		1


	//   ....[93]....
        /*06b4*/ 	.word	0x00003910
        /*06b8*/ 	.word	0x000000ff
        /*06bc*/ 	.word	0x00000000
        /*06c0*/ 	.short	0x010a
        /*06c2*/ 	.byte	0x04
	.zero		1


	//   ....[94]....
        /*06c4*/ 	.word	0x00003930
        /*06c8*/ 	.word	0x000000ff
        /*06cc*/ 	.word	0x00000170
        /*06d0*/ 	.short	0x010a
        /*06d2*/ 	.byte	0x08
	.zero		1


	//   ....[95]....
        /*06d4*/ 	.word	0x00003a00
        /*06d8*/ 	.word	0x000000ff
        /*06dc*/ 	.word	0x00000000
        /*06e0*/ 	.short	0x010a
        /*06e2*/ 	.byte	0x07
	.zero		1


	//   ....[96]....
        /*06e4*/ 	.word	0x00003b40
        /*06e8*/ 	.word	0x000000ff
        /*06ec*/ 	.word	0x00000000
        /*06f0*/ 	.short	0x010a
        /*06f2*/ 	.byte	0x04
	.zero		1


	//   ....[97]....
        /*06f4*/ 	.word	0x00003d30
        /*06f8*/ 	.word	0x000000ff
        /*06fc*/ 	.word	0x00000000
        /*0700*/ 	.short	0x010a
        /*0702*/ 	.byte	0x05
	.zero		1


	//   ....[98]....
        /*0704*/ 	.word	0x00003dc0
        /*0708*/ 	.word	0x000000ff
        /*070c*/ 	.word	0x00000000
        /*0710*/ 	.short	0x010a
        /*0712*/ 	.byte	0x05
	.zero		1


	//   ....[99]....
        /*0714*/ 	.word	0x00003e50
        /*0718*/ 	.word	0x000000ff
        /*071c*/ 	.word	0x00000000
        /*0720*/ 	.short	0x010a
        /*0722*/ 	.byte	0x05
	.zero		1


	//   ....[100]....
        /*0724*/ 	.word	0x00003ee0
        /*0728*/ 	.word	0x000000ff
        /*072c*/ 	.word	0x00000000
        /*0730*/ 	.short	0x010a
        /*0732*/ 	.byte	0x07
	.zero		1


	//   ....[101]....
        /*0734*/ 	.word	0x00004320
        /*0738*/ 	.word	0x00000000
        /*073c*/ 	.word	0x00000130
        /*0740*/ 	.short	0x010a
        /*0742*/ 	.byte	0xff
	.zero		1


	//   ....[102]....
        /*0744*/ 	.word	0x00004410
        /*0748*/ 	.word	0x00000000
        /*074c*/ 	.word	0x00000000
        /*0750*/ 	.short	0x0101
        /*0752*/ 	.byte	0xff
	.zero		1


	//   ....[103]....
        /*0754*/ 	.word	0x00004730
        /*0758*/ 	.word	0x000000ff
        /*075c*/ 	.word	0x00000128
        /*0760*/ 	.short	0x010a
        /*0762*/ 	.byte	0x06
	.zero		1


	//   ....[104]....
        /*0764*/ 	.word	0x000048b0
        /*0768*/ 	.word	0x000000ff
        /*076c*/ 	.word	0x00000118
        /*0770*/ 	.short	0x010a
        /*0772*/ 	.byte	0x06
	.zero		1


	//   ....[105]....
        /*0774*/ 	.word	0x00004be0
        /*0778*/ 	.word	0x000000ff
        /*077c*/ 	.word	0x00000110
        /*0780*/ 	.short	0x010b
        /*0782*/ 	.byte	0x06
	.zero		1


	//   ....[106]....
        /*0784*/ 	.word	0x00004c00
        /*0788*/ 	.word	0x000000ff
        /*078c*/ 	.word	0x00000000
        /*0790*/ 	.short	0x0101
        /*0792*/ 	.byte	0x25
	.zero		1


	//   ....[107]....
        /*0794*/ 	.word	0x00004c40
        /*0798*/ 	.word	0x00000000
        /*079c*/ 	.word	0x00000118
        /*07a0*/ 	.short	0x010a
        /*07a2*/ 	.byte	0xff
	.zero		1


	//   ....[108]....
        /*07a4*/ 	.word	0x00004fb0
        /*07a8*/ 	.word	0x00000000
        /*07ac*/ 	.word	0x00000130
        /*07b0*/ 	.short	0x010a
        /*07b2*/ 	.byte	0xff
	.zero		1


	//   ....[109]....
        /*07b4*/ 	.word	0x000050c0
        /*07b8*/ 	.word	0x00000000
        /*07bc*/ 	.word	0x00000000
        /*07c0*/ 	.short	0x0101
        /*07c2*/ 	.byte	0xff
	.zero		1


	//   ....[110]....
        /*07c4*/ 	.word	0x00005a60
        /*07c8*/ 	.word	0x000000ff
        /*07cc*/ 	.word	0x00000110
        /*07d0*/ 	.short	0x010a
        /*07d2*/ 	.byte	0x2b
	.zero		1


	//   ....[111]....
        /*07d4*/ 	.word	0x00005a70
        /*07d8*/ 	.word	0x00000094
        /*07dc*/ 	.word	0x00000150
        /*07e0*/ 	.short	0x010a
        /*07e2*/ 	.byte	0xff
	.zero		1


	//   ....[112]....
        /*07e4*/ 	.word	0x00005c00
        /*07e8*/ 	.word	0x000000ff
        /*07ec*/ 	.word	0x00000110
        /*07f0*/ 	.short	0x010a
        /*07f2*/ 	.byte	0x2b
	.zero		1


	//   ....[113]....
        /*07f4*/ 	.word	0x00005d00
        /*07f8*/ 	.word	0x000000ff
        /*07fc*/ 	.word	0x00000000
        /*0800*/ 	.short	0x0101
        /*0802*/ 	.byte	0x04
	.zero		1


	//   ....[114]....
        /*0804*/ 	.word	0x00005d60
        /*0808*/ 	.word	0x00000094
        /*080c*/ 	.word	0x00000150
        /*0810*/ 	.short	0x010a
        /*0812*/ 	.byte	0xff
	.zero		1


	//   ....[115]....
        /*0814*/ 	.word	0x000060d0
        /*0818*/ 	.word	0x000000ff
        /*081c*/ 	.word	0x00000000
        /*0820*/ 	.short	0x0101
        /*0822*/ 	.byte	0x05
	.zero		1


	//   ....[116]....
        /*0824*/ 	.word	0x000072c0
        /*0828*/ 	.word	0x00000003
        /*082c*/ 	.word	0x000001a0
        /*0830*/ 	.short	0x010a
        /*0832*/ 	.byte	0xff
	.zero		1


	//   ....[117]....
        /*0834*/ 	.word	0x00007320
        /*0838*/ 	.word	0x00000002
        /*083c*/ 	.word	0x00000088
        /*0840*/ 	.short	0x010a
        /*0842*/ 	.byte	0xff
	.zero		1


	//   ....[118]....
        /*0844*/ 	.word	0x00007380
        /*0848*/ 	.word	0x00000002
        /*084c*/ 	.word	0x00000088
        /*0850*/ 	.short	0x010a
        /*0852*/ 	.byte	0xff
	.zero		1


	//   ....[119]....
        /*0854*/ 	.word	0x000073d0
        /*0858*/ 	.word	0x00000002
        /*085c*/ 	.word	0x00000130
        /*0860*/ 	.short	0x010a
        /*0862*/ 	.byte	0xff
	.zero		1


	//   ....[120]....
        /*0864*/ 	.word	0x00007430
        /*0868*/ 	.word	0x00000000
        /*086c*/ 	.word	0x00000000
        /*0870*/ 	.short	0x010a
        /*0872*/ 	.byte	0xff
	.zero		1


	//   ....[121]....
        /*0874*/ 	.word	0x00007490
        /*0878*/ 	.word	0x00000000
        /*087c*/ 	.word	0x00000000
        /*0880*/ 	.short	0x010a
        /*0882*/ 	.byte	0xff
	.zero		1


	//   ....[122]....
        /*0884*/ 	.word	0x000074f0
        /*0888*/ 	.word	0x00000000
        /*088c*/ 	.word	0x00000000
        /*0890*/ 	.short	0x010a
        /*0892*/ 	.byte	0xff
	.zero		1


	//   ....[123]....
        /*0894*/ 	.word	0x00007550
        /*0898*/ 	.word	0x00000000
        /*089c*/ 	.word	0x00000000
        /*08a0*/ 	.short	0x010a
        /*08a2*/ 	.byte	0xff
	.zero		1


	//   ....[124]....
        /*08a4*/ 	.word	0x000075b0
        /*08a8*/ 	.word	0x00000000
        /*08ac*/ 	.word	0x00000000
        /*08b0*/ 	.short	0x010a
        /*08b2*/ 	.byte	0xff
	.zero		1


	//   ....[125]....
        /*08b4*/ 	.word	0x00007610
        /*08b8*/ 	.word	0x00000000
        /*08bc*/ 	.word	0x00000000
        /*08c0*/ 	.short	0x010a
        /*08c2*/ 	.byte	0xff
	.zero		1


	//   ....[126]....
        /*08c4*/ 	.word	0x00007670
        /*08c8*/ 	.word	0x00000000
        /*08cc*/ 	.word	0x00000000
        /*08d0*/ 	.short	0x010a
        /*08d2*/ 	.byte	0xff
	.zero		1


	//   ....[127]....
        /*08d4*/ 	.word	0x000076d0
        /*08d8*/ 	.word	0x00000000
        /*08dc*/ 	.word	0x00000000
        /*08e0*/ 	.short	0x010a
        /*08e2*/ 	.byte	0xff
	.zero		1


	//   ....[128]....
        /*08e4*/ 	.word	0x00007730
        /*08e8*/ 	.word	0x00000000
        /*08ec*/ 	.word	0x00000000
        /*08f0*/ 	.short	0x010a
        /*08f2*/ 	.byte	0xff
	.zero		1


	//   ....[129]....
        /*08f4*/ 	.word	0x00007790
        /*08f8*/ 	.word	0x00000000
        /*08fc*/ 	.word	0x00000000
        /*0900*/ 	.short	0x010a
        /*0902*/ 	.byte	0xff
	.zero		1


	//   ....[130]....
        /*0904*/ 	.word	0x000077f0
        /*0908*/ 	.word	0x00000000
        /*090c*/ 	.word	0x00000000
        /*0910*/ 	.short	0x010a
        /*0912*/ 	.byte	0xff
	.zero		1


	//   ....[131]....
        /*0914*/ 	.word	0x00007850
        /*0918*/ 	.word	0x00000000
        /*091c*/ 	.word	0x00000000
        /*0920*/ 	.short	0x010a
        /*0922*/ 	.byte	0xff
	.zero		1


	//   ....[132]....
        /*0924*/ 	.word	0x000078b0
        /*0928*/ 	.word	0x00000000
        /*092c*/ 	.word	0x00000000
        /*0930*/ 	.short	0x010a
        /*0932*/ 	.byte	0xff
	.zero		1


	//   ....[133]....
        /*0934*/ 	.word	0x00007910
        /*0938*/ 	.word	0x00000000
        /*093c*/ 	.word	0x00000000
        /*0940*/ 	.short	0x010a
        /*0942*/ 	.byte	0xff
	.zero		1


	//   ....[134]....
        /*0944*/ 	.word	0x00007970
        /*0948*/ 	.word	0x00000000
        /*094c*/ 	.word	0x00000000
        /*0950*/ 	.short	0x010a
        /*0952*/ 	.byte	0xff
	.zero		1


	//   ....[135]....
        /*0954*/ 	.word	0x000079d0
        /*0958*/ 	.word	0x00000000
        /*095c*/ 	.word	0x00000000
        /*0960*/ 	.short	0x010a
        /*0962*/ 	.byte	0xff
	.zero		1


	//   ....[136]....
        /*0964*/ 	.word	0x00007a20
        /*0968*/ 	.word	0x00000000
        /*096c*/ 	.word	0x00000190
        /*0970*/ 	.short	0x010a
        /*0972*/ 	.byte	0xff
	.zero		1


	//   ....[137]....
        /*0974*/ 	.word	0x00007a80
        /*0978*/ 	.word	0x00000000
        /*097c*/ 	.word	0x00000140
        /*0980*/ 	.short	0x010a
        /*0982*/ 	.byte	0xff
	.zero		1


	//   ....[138]....
        /*0984*/ 	.word	0x00007ad0
        /*0988*/ 	.word	0x00000000
        /*098c*/ 	.word	0x00000130
        /*0990*/ 	.short	0x010a
        /*0992*/ 	.byte	0xff
	.zero		1


	//   ....[139]....
        /*0994*/ 	.word	0x00007b30
        /*0998*/ 	.word	0x00000000
        /*099c*/ 	.word	0x00000140
        /*09a0*/ 	.short	0x010a
        /*09a2*/ 	.byte	0xff
	.zero		1


	//   ....[140]....
        /*09a4*/ 	.word	0x00007b80
        /*09a8*/ 	.word	0x00000000
        /*09ac*/ 	.word	0x00000130
        /*09b0*/ 	.short	0x010a
        /*09b2*/ 	.byte	0xff
	.zero		1


	//   ....[141]....
        /*09b4*/ 	.word	0x00007be0
        /*09b8*/ 	.word	0x00000003
        /*09bc*/ 	.word	0x00000170
        /*09c0*/ 	.short	0x010a
        /*09c2*/ 	.byte	0xff
	.zero		1


	//   ....[142]....
        /*09c4*/ 	.word	0x00007c40
        /*09c8*/ 	.word	0x00000000
        /*09cc*/ 	.word	0x00000000
        /*09d0*/ 	.short	0x010a
        /*09d2*/ 	.byte	0xff
	.zero		1


	//   ....[143]....
        /*09d4*/ 	.word	0x00007ca0
        /*09d8*/ 	.word	0x00000000
        /*09dc*/ 	.word	0x00000000
        /*09e0*/ 	.short	0x010a
        /*09e2*/ 	.byte	0xff
	.zero		1


	//   ....[144]....
        /*09e4*/ 	.word	0x00007d00
        /*09e8*/ 	.word	0x00000000
        /*09ec*/ 	.word	0x00000000
        /*09f0*/ 	.short	0x010a
        /*09f2*/ 	.byte	0xff
	.zero		1


	//   ....[145]....
        /*09f4*/ 	.word	0x00007d60
        /*09f8*/ 	.word	0x00000000
        /*09fc*/ 	.word	0x00000000
        /*0a00*/ 	.short	0x010a
        /*0a02*/ 	.byte	0xff
	.zero		1


	//   ....[146]....
        /*0a04*/ 	.word	0x00007dc0
        /*0a08*/ 	.word	0x00000000
        /*0a0c*/ 	.word	0x00000000
        /*0a10*/ 	.short	0x010a
        /*0a12*/ 	.byte	0xff
	.zero		1


	//   ....[147]....
        /*0a14*/ 	.word	0x00007e10
        /*0a18*/ 	.word	0x00000000
        /*0a1c*/ 	.word	0x00000130
        /*0a20*/ 	.short	0x010a
        /*0a22*/ 	.byte	0xff
	.zero		1


	//   ....[148]....
        /*0a24*/ 	.word	0x00007e70
        /*0a28*/ 	.word	0x00000000
        /*0a2c*/ 	.word	0x00000128
        /*0a30*/ 	.short	0x010a
        /*0a32*/ 	.byte	0xff
	.zero		1


	//   ....[149]....
        /*0a34*/ 	.word	0x00007ed0
        /*0a38*/ 	.word	0x00000003
        /*0a3c*/ 	.word	0x00000118
        /*0a40*/ 	.short	0x010a
        /*0a42*/ 	.byte	0xff
	.zero		1


	//   ....[150]....
        /*0a44*/ 	.word	0x00007f20
        /*0a48*/ 	.word	0x00000000
        /*0a4c*/ 	.word	0x00000130
        /*0a50*/ 	.short	0x010a
        /*0a52*/ 	.byte	0xff
	.zero		1


	//   ....[151]....
        /*0a54*/ 	.word	0x00007f80
        /*0a58*/ 	.word	0x00000000
        /*0a5c*/ 	.word	0x00000110
        /*0a60*/ 	.short	0x010a
        /*0a62*/ 	.byte	0xff
	.zero		1


	//   ....[152]....
        /*0a64*/ 	.word	0x00007fd0
        /*0a68*/ 	.word	0x00000094
        /*0a6c*/ 	.word	0x00000150
        /*0a70*/ 	.short	0x010a
        /*0a72*/ 	.byte	0xff
	.zero		1


	//----- nvinfo : EIATTR_NUM_MBARRIERS
	.align		4
.L_47:
        /*0a74*/ 	.byte	0x03, 0x38
        /*0a76*/ 	.short	0x0036


	//----- nvinfo : EIATTR_EXIT_INSTR_OFFSETS
	.align		4
        /*0a78*/ 	.byte	0x04, 0x1c
        /*0a7a*/ 	.short	(.L_49 - .L_48)


	//   ....[0]....
.L_48:
        /*0a7c*/ 	.word	0x00002dd0


	//   ....[1]....
        /*0a80*/ 	.word	0x000032c0


	//   ....[2]....
        /*0a84*/ 	.word	0x00003320


	//   ....[3]....
        /*0a88*/ 	.word	0x00004140


	//   ....[4]....
        /*0a8c*/ 	.word	0x00004c70


	//   ....[5]....
        /*0a90*/ 	.word	0x00004cb0


	//   ....[6]....
        /*0a94*/ 	.word	0x000072b0


	//----- nvinfo : EIATTR_MAX_THREADS
	.align		4
.L_49:
        /*0a98*/ 	.byte	0x04, 0x05
        /*0a9a*/ 	.short	(.L_51 - .L_50)
.L_50:
        /*0a9c*/ 	.word	0x00000100
        /*0aa0*/ 	.word	0x00000001
        /*0aa4*/ 	.word	0x00000001


	//----- nvinfo : EIATTR_CRS_STACK_SIZE
	.align		4
.L_51:
        /*0aa8*/ 	.byte	0x04, 0x1e
        /*0aaa*/ 	.short	(.L_53 - .L_52)
.L_52:
        /*0aac*/ 	.word	0x00000000


	//----- nvinfo : EIATTR_CBANK_PARAM_SIZE
	.align		4
.L_53:
        /*0ab0*/ 	.byte	0x03, 0x19
        /*0ab2*/ 	.short	0x0800


	//----- nvinfo : EIATTR_PARAM_CBANK
	.align		4
        /*0ab4*/ 	.byte	0x04, 0x0a
        /*0ab6*/ 	.short	(.L_55 - .L_54)
	.align		4
.L_54:
        /*0ab8*/ 	.word	index@(.nv.constant0._ZN7cutlass13device_kernelINS_4gemm6kernel13GemmUniversalIN4cute5tupleIJiiiiEEENS1_10collective13CollectiveMmaINS1_35MainloopSm100TmaUmmaWarpSpecializedILi17ELi2ELi4ENS5_IJNS4_1CILi1EEESB_SB_EEEEENS5_IJNSA_ILi128EEENSA_ILi64EEESF_EEEaNS5_IJlSB_lEEEaSH_NS4_8TiledMMAINS4_8MMA_AtomIJNS4_15SM100_MMA_S8_SSIaaiLi128ELi64ELNS4_4UMMA5MajorE0ELSM_0ELNSL_8SaturateE0EEEEEENS4_6LayoutISC_NS5_IJNSA_ILi0EEESR_SR_EEEEENS5_IJNS4_10UnderscoreESU_SU_EEEEENS4_13SM90_TMA_LOADENS4_14ComposedLayoutINS4_7SwizzleILi2ELi4ELi3EEENS4_18smem_ptr_flag_bitsILi8EEENSQ_INS5_IJNSA_ILi8EEESF_EEENS5_IJSF_SB_EEEEEEEvNS4_8identityESX_S17_vS18_EENS_8epilogue10collective18CollectiveEpilogueINS1A_23Sm100TmaWarpSpecializedILi1ELi1ELi64ELb0ELb0EEEJSG_NS5_IJNSQ_ISE_SB_EENSQ_ISF_SB_EEEEEaSH_aSH_NS1A_6fusion15FusionCallbacksIS1E_NS1I_17LinearCombinationIaiaiLNS_15FloatRoundStyleE2EEESG_S1H_JEEENS4_5SM1004TMEM4LOAD26SM100_TMEM_LOAD_32dp32b64xESX_S17_NS4_39AutoVectorizingCopyWithAssumedAlignmentILi128EEENS4_14SM90_TMA_STOREES17_S1T_S1T_EEEvvEEEEvNT_6ParamsE)
        /*0abc*/ 	.short	0x0380
        /*0abe*/ 	.short	0x0800


	//----- nvinfo : EIATTR_SW_WAR
	.align		4
.L_55:
        /*0ac0*/ 	.byte	0x04, 0x36
        /*0ac2*/ 	.short	(.L_57 - .L_56)
.L_56:
        /*0ac4*/ 	.word	0x00000008
.L_57:


//--------------------- .nv.callgraph             --------------------------
	.section	.nv.callgraph,"",@"SHT_CUDA_CALLGRAPH"
	.align	4
	.sectionentsize	8
	.align		4
        /*0000*/ 	.word	0x00000000
	.align		4
        /*0004*/ 	.word	0xffffffff
	.align		4
        /*0008*/ 	.word	index@(_ZN7cutlass13device_kernelINS_4gemm6kernel13GemmUniversalIN4cute5tupleIJiiiiEEENS1_10collective13CollectiveMmaINS1_35MainloopSm100TmaUmmaWarpSpecializedILi17ELi2ELi4ENS5_IJNS4_1CILi1EEESB_SB_EEEEENS5_IJNSA_ILi128EEENSA_ILi64EEESF_EEEaNS5_IJlSB_lEEEaSH_NS4_8TiledMMAINS4_8MMA_AtomIJNS4_15SM100_MMA_S8_SSIaaiLi128ELi64ELNS4_4UMMA5MajorE0ELSM_0ELNSL_8SaturateE0EEEEEENS4_6LayoutISC_NS5_IJNSA_ILi0EEESR_SR_EEEEENS5_IJNS4_10UnderscoreESU_SU_EEEEENS4_13SM90_TMA_LOADENS4_14ComposedLayoutINS4_7SwizzleILi2ELi4ELi3EEENS4_18smem_ptr_flag_bitsILi8EEENSQ_INS5_IJNSA_ILi8EEESF_EEENS5_IJSF_SB_EEEEEEEvNS4_8identityESX_S17_vS18_EENS_8epilogue10collective18CollectiveEpilogueINS1A_23Sm100TmaWarpSpecializedILi1ELi1ELi64ELb0ELb0EEEJSG_NS5_IJNSQ_ISE_SB_EENSQ_ISF_SB_EEEEEaSH_aSH_NS1A_6fusion15FusionCallbacksIS1E_NS1I_17LinearCombinationIaiaiLNS_15FloatRoundStyleE2EEESG_S1H_JEEENS4_5SM1004TMEM4LOAD26SM100_TMEM_LOAD_32dp32b64xESX_S17_NS4_39AutoVectorizingCopyWithAssumedAlignmentILi128EEENS4_14SM90_TMA_STOREES17_S1T_S1T_EEEvvEEEEvNT_6ParamsE)
	.align		4
        /*000c*/ 	.word	index@(__assertfail)
	.align		4
        /*0010*/ 	.word	0x00000000
	.align		4
        /*0014*/ 	.word	0xfffffffe
	.align		4
        /*0018*/ 	.word	0x00000000
	.align		4
        /*001c*/ 	.word	0xfffffffd
	.align		4
        /*0020*/ 	.word	0x00000000
	.align		4
        /*0024*/ 	.word	0xfffffffc


//--------------------- .nv.constant4             --------------------------
	.section	.nv.constant4,"a",@progbits
	.align	8
	.align		8
.nv.constant4:
        /*0000*/ 	.dword	__assertfail
	.align		8
        /*0008*/ 	.dword	__unnamed_1
	.align		8
        /*0010*/ 	.dword	__unnamed_2
	.align		8
        /*0018*/ 	.dword	_ZN40_INTERNAL_0ed04b36_4_k_cu_cdc7bd9b_333964cuda3std3__45__cpo5beginE
	.align		8
        /*0020*/ 	.dword	_ZN40_INTERNAL_0ed04b36_4_k_cu_cdc7bd9b_333964cuda3std3__45__cpo3endE
	.align		8
        /*0028*/ 	.dword	_ZN40_INTERNAL_0ed04b36_4_k_cu_cdc7bd9b_333964cuda3std3__45__cpo6cbeginE
	.align		8
        /*0030*/ 	.dword	_ZN40_INTERNAL_0ed04b36_4_k_cu_cdc7bd9b_333964cuda3std3__45__cpo4cendE
	.align		8
        /*0038*/ 	.dword	_ZN40_INTERNAL_0ed04b36_4_k_cu_cdc7bd9b_333964cuda3std3__442_GLOBAL__N__0ed04b36_4_k_cu_cdc7bd9b_333966ignoreE
	.align		8
        /*0040*/ 	.dword	_ZN40_INTERNAL_0ed04b36_4_k_cu_cdc7bd9b_333964cuda3std3__419piecewise_constructE
	.align		8
        /*0048*/ 	.dword	_ZN40_INTERNAL_0ed04b36_4_k_cu_cdc7bd9b_333964cuda3std3__48in_placeE
	.align		8
        /*0050*/ 	.dword	_ZN40_INTERNAL_0ed04b36_4_k_cu_cdc7bd9b_333964cuda3std6ranges3__45__cpo4swapE
	.align		8
        /*0058*/ 	.dword	_ZN40_INTERNAL_0ed04b36_4_k_cu_cdc7bd9b_333964cuda3std6ranges3__45__cpo9iter_moveE
	.align		8
        /*0060*/ 	.dword	_ZN40_INTERNAL_0ed04b36_4_k_cu_cdc7bd9b_333964cute7productE
	.align		8
        /*0068*/ 	.dword	_ZN40_INTERNAL_0ed04b36_4_k_cu_cdc7bd9b_333964cute1_E
	.align		8
        /*0070*/ 	.dword	$str$25
	.align		8
        /*0078*/ 	.dword	$str$26
	.align		8
        /*0080*/ 	.dword	$str$27
	.align		8
        /*0088*/ 	.dword	$str$28


//--------------------- .text._ZN7cutlass13device_kernelINS_4gemm6kernel13GemmUniversalIN4cute5tupleIJiiiiEEENS1_10collective13CollectiveMmaINS1_35MainloopSm100TmaUmmaWarpSpecializedILi17ELi2ELi4ENS5_IJNS4_1CILi1EEESB_SB_EEEEENS5_IJNSA_ILi128EEENSA_ILi64EEESF_EEEaNS5_IJlSB_lEEEaSH_NS4_8TiledMMAINS4_8MMA_AtomIJNS4_15SM100_MMA_S8_SSIaaiLi128ELi64ELNS4_4UMMA5MajorE0ELSM_0ELNSL_8SaturateE0EEEEEENS4_6LayoutISC_NS5_IJNSA_ILi0EEESR_SR_EEEEENS5_IJNS4_10UnderscoreESU_SU_EEEEENS4_13SM90_TMA_LOADENS4_14ComposedLayoutINS4_7SwizzleILi2ELi4ELi3EEENS4_18smem_ptr_flag_bitsILi8EEENSQ_INS5_IJNSA_ILi8EEESF_EEENS5_IJSF_SB_EEEEEEEvNS4_8identityESX_S17_vS18_EENS_8epilogue10collective18CollectiveEpilogueINS1A_23Sm100TmaWarpSpecializedILi1ELi1ELi64ELb0ELb0EEEJSG_NS5_IJNSQ_ISE_SB_EENSQ_ISF_SB_EEEEEaSH_aSH_NS1A_6fusion15FusionCallbacksIS1E_NS1I_17LinearCombinationIaiaiLNS_15FloatRoundStyleE2EEESG_S1H_JEEENS4_5SM1004TMEM4LOAD26SM100_TMEM_LOAD_32dp32b64xESX_S17_NS4_39AutoVectorizingCopyWithAssumedAlignmentILi128EEENS4_14SM90_TMA_STOREES17_S1T_S1T_EEEvvEEEEvNT_6ParamsE --------------------------
	.section	.text._ZN7cutlass13device_kernelINS_4gemm6kernel13GemmUniversalIN4cute5tupleIJiiiiEEENS1_10collective13CollectiveMmaINS1_35MainloopSm100TmaUmmaWarpSpecializedILi17ELi2ELi4ENS5_IJNS4_1CILi1EEESB_SB_EEEEENS5_IJNSA_ILi128EEENSA_ILi64EEESF_EEEaNS5_IJlSB_lEEEaSH_NS4_8TiledMMAINS4_8MMA_AtomIJNS4_15SM100_MMA_S8_SSIaaiLi128ELi64ELNS4_4UMMA5MajorE0ELSM_0ELNSL_8SaturateE0EEEEEENS4_6LayoutISC_NS5_IJNSA_ILi0EEESR_SR_EEEEENS5_IJNS4_10UnderscoreESU_SU_EEEEENS4_13SM90_TMA_LOADENS4_14ComposedLayoutINS4_7SwizzleILi2ELi4ELi3EEENS4_18smem_ptr_flag_bitsILi8EEENSQ_INS5_IJNSA_ILi8EEESF_EEENS5_IJSF_SB_EEEEEEEvNS4_8identityESX_S17_vS18_EENS_8epilogue10collective18CollectiveEpilogueINS1A_23Sm100TmaWarpSpecializedILi1ELi1ELi64ELb0ELb0EEEJSG_NS5_IJNSQ_ISE_SB_EENSQ_ISF_SB_EEEEEaSH_aSH_NS1A_6fusion15FusionCallbacksIS1E_NS1I_17LinearCombinationIaiaiLNS_15FloatRoundStyleE2EEESG_S1H_JEEENS4_5SM1004TMEM4LOAD26SM100_TMEM_LOAD_32dp32b64xESX_S17_NS4_39AutoVectorizingCopyWithAssumedAlignmentILi128EEENS4_14SM90_TMA_STOREES17_S1T_S1T_EEEvvEEEEvNT_6ParamsE,"ax",@progbits
	.align	128
.text._ZN7cutlass13device_kernelINS_4gemm6kernel13GemmUniversalIN4cute5tupleIJiiiiEEENS1_10collective13CollectiveMmaINS1_35MainloopSm100TmaUmmaWarpSpecializedILi17ELi2ELi4ENS5_IJNS4_1CILi1EEESB_SB_EEEEENS5_IJNSA_ILi128EEENSA_ILi64EEESF_EEEaNS5_IJlSB_lEEEaSH_NS4_8TiledMMAINS4_8MMA_AtomIJNS4_15SM100_MMA_S8_SSIaaiLi128ELi64ELNS4_4UMMA5MajorE0ELSM_0ELNSL_8SaturateE0EEEEEENS4_6LayoutISC_NS5_IJNSA_ILi0EEESR_SR_EEEEENS5_IJNS4_10UnderscoreESU_SU_EEEEENS4_13SM90_TMA_LOADENS4_14ComposedLayoutINS4_7SwizzleILi2ELi4ELi3EEENS4_18smem_ptr_flag_bitsILi8EEENSQ_INS5_IJNSA_ILi8EEESF_EEENS5_IJSF_SB_EEEEEEEvNS4_8identityESX_S17_vS18_EENS_8epilogue10collective18CollectiveEpilogueINS1A_23Sm100TmaWarpSpecializedILi1ELi1ELi64ELb0ELb0EEEJSG_NS5_IJNSQ_ISE_SB_EENSQ_ISF_SB_EEEEEaSH_aSH_NS1A_6fusion15FusionCallbacksIS1E_NS1I_17LinearCombinationIaiaiLNS_15FloatRoundStyleE2EEESG_S1H_JEEENS4_5SM1004TMEM4LOAD26SM100_TMEM_LOAD_32dp32b64xESX_S17_NS4_39AutoVectorizingCopyWithAssumedAlignmentILi128EEENS4_14SM90_TMA_STOREES17_S1T_S1T_EEEvvEEEEvNT_6ParamsE:
        .type           _ZN7cutlass13device_kernelINS_4gemm6kernel13GemmUniversalIN4cute5tupleIJiiiiEEENS1_10collective13CollectiveMmaINS1_35MainloopSm100TmaUmmaWarpSpecializedILi17ELi2ELi4ENS5_IJNS4_1CILi1EEESB_SB_EEEEENS5_IJNSA_ILi128EEENSA_ILi64EEESF_EEEaNS5_IJlSB_lEEEaSH_NS4_8TiledMMAINS4_8MMA_AtomIJNS4_15SM100_MMA_S8_SSIaaiLi128ELi64ELNS4_4UMMA5MajorE0ELSM_0ELNSL_8SaturateE0EEEEEENS4_6LayoutISC_NS5_IJNSA_ILi0EEESR_SR_EEEEENS5_IJNS4_10UnderscoreESU_SU_EEEEENS4_13SM90_TMA_LOADENS4_14ComposedLayoutINS4_7SwizzleILi2ELi4ELi3EEENS4_18smem_ptr_flag_bitsILi8EEENSQ_INS5_IJNSA_ILi8EEESF_EEENS5_IJSF_SB_EEEEEEEvNS4_8identityESX_S17_vS18_EENS_8epilogue10collective18CollectiveEpilogueINS1A_23Sm100TmaWarpSpecializedILi1ELi1ELi64ELb0ELb0EEEJSG_NS5_IJNSQ_ISE_SB_EENSQ_ISF_SB_EEEEEaSH_aSH_NS1A_6fusion15FusionCallbacksIS1E_NS1I_17LinearCombinationIaiaiLNS_15FloatRoundStyleE2EEESG_S1H_JEEENS4_5SM1004TMEM4LOAD26SM100_TMEM_LOAD_32dp32b64xESX_S17_NS4_39AutoVectorizingCopyWithAssumedAlignmentILi128EEENS4_14SM90_TMA_STOREES17_S1T_S1T_EEEvvEEEEvNT_6ParamsE,@function
        .size           _ZN7cutlass13device_kernelINS_4gemm6kernel13GemmUniversalIN4cute5tupleIJiiiiEEENS1_10collective13CollectiveMmaINS1_35MainloopSm100TmaUmmaWarpSpecializedILi17ELi2ELi4ENS5_IJNS4_1CILi1EEESB_SB_EEEEENS5_IJNSA_ILi128EEENSA_ILi64EEESF_EEEaNS5_IJlSB_lEEEaSH_NS4_8TiledMMAINS4_8MMA_AtomIJNS4_15SM100_MMA_S8_SSIaaiLi128ELi64ELNS4_4UMMA5MajorE0ELSM_0ELNSL_8SaturateE0EEEEEENS4_6LayoutISC_NS5_IJNSA_ILi0EEESR_SR_EEEEENS5_IJNS4_10UnderscoreESU_SU_EEEEENS4_13SM90_TMA_LOADENS4_14ComposedLayoutINS4_7SwizzleILi2ELi4ELi3EEENS4_18smem_ptr_flag_bitsILi8EEENSQ_INS5_IJNSA_ILi8EEESF_EEENS5_IJSF_SB_EEEEEEEvNS4_8identityESX_S17_vS18_EENS_8epilogue10collective18CollectiveEpilogueINS1A_23Sm100TmaWarpSpecializedILi1ELi1ELi64ELb0ELb0EEEJSG_NS5_IJNSQ_ISE_SB_EENSQ_ISF_SB_EEEEEaSH_aSH_NS1A_6fusion15FusionCallbacksIS1E_NS1I_17LinearCombinationIaiaiLNS_15FloatRoundStyleE2EEESG_S1H_JEEENS4_5SM1004TMEM4LOAD26SM100_TMEM_LOAD_32dp32b64xESX_S17_NS4_39AutoVectorizingCopyWithAssumedAlignmentILi128EEENS4_14SM90_TMA_STOREES17_S1T_S1T_EEEvvEEEEvNT_6ParamsE,(.L_x_168 - _ZN7cutlass13device_kernelINS_4gemm6kernel13GemmUniversalIN4cute5tupleIJiiiiEEENS1_10collective13CollectiveMmaINS1_35MainloopSm100TmaUmmaWarpSpecializedILi17ELi2ELi4ENS5_IJNS4_1CILi1EEESB_SB_EEEEENS5_IJNSA_ILi128EEENSA_ILi64EEESF_EEEaNS5_IJlSB_lEEEaSH_NS4_8TiledMMAINS4_8MMA_AtomIJNS4_15SM100_MMA_S8_SSIaaiLi128ELi64ELNS4_4UMMA5MajorE0ELSM_0ELNSL_8SaturateE0EEEEEENS4_6LayoutISC_NS5_IJNSA_ILi0EEESR_SR_EEEEENS5_IJNS4_10UnderscoreESU_SU_EEEEENS4_13SM90_TMA_LOADENS4_14ComposedLayoutINS4_7SwizzleILi2ELi4ELi3EEENS4_18smem_ptr_flag_bitsILi8EEENSQ_INS5_IJNSA_ILi8EEESF_EEENS5_IJSF_SB_EEEEEEEvNS4_8identityESX_S17_vS18_EENS_8epilogue10collective18CollectiveEpilogueINS1A_23Sm100TmaWarpSpecializedILi1ELi1ELi64ELb0ELb0EEEJSG_NS5_IJNSQ_ISE_SB_EENSQ_ISF_SB_EEEEEaSH_aSH_NS1A_6fusion15FusionCallbacksIS1E_NS1I_17LinearCombinationIaiaiLNS_15FloatRoundStyleE2EEESG_S1H_JEEENS4_5SM1004TMEM4LOAD26SM100_TMEM_LOAD_32dp32b64xESX_S17_NS4_39AutoVectorizingCopyWithAssumedAlignmentILi128EEENS4_14SM90_TMA_STOREES17_S1T_S1T_EEEvvEEEEvNT_6ParamsE)
        .other          _ZN7cutlass13device_kernelINS_4gemm6kernel13GemmUniversalIN4cute5tupleIJiiiiEEENS1_10collective13CollectiveMmaINS1_35MainloopSm100TmaUmmaWarpSpecializedILi17ELi2ELi4ENS5_IJNS4_1CILi1EEESB_SB_EEEEENS5_IJNSA_ILi128EEENSA_ILi64EEESF_EEEaNS5_IJlSB_lEEEaSH_NS4_8TiledMMAINS4_8MMA_AtomIJNS4_15SM100_MMA_S8_SSIaaiLi128ELi64ELNS4_4UMMA5MajorE0ELSM_0ELNSL_8SaturateE0EEEEEENS4_6LayoutISC_NS5_IJNSA_ILi0EEESR_SR_EEEEENS5_IJNS4_10UnderscoreESU_SU_EEEEENS4_13SM90_TMA_LOADENS4_14ComposedLayoutINS4_7SwizzleILi2ELi4ELi3EEENS4_18smem_ptr_flag_bitsILi8EEENSQ_INS5_IJNSA_ILi8EEESF_EEENS5_IJSF_SB_EEEEEEEvNS4_8identityESX_S17_vS18_EENS_8epilogue10collective18CollectiveEpilogueINS1A_23Sm100TmaWarpSpecializedILi1ELi1ELi64ELb0ELb0EEEJSG_NS5_IJNSQ_ISE_SB_EENSQ_ISF_SB_EEEEEaSH_aSH_NS1A_6fusion15FusionCallbacksIS1E_NS1I_17LinearCombinationIaiaiLNS_15FloatRoundStyleE2EEESG_S1H_JEEENS4_5SM1004TMEM4LOAD26SM100_TMEM_LOAD_32dp32b64xESX_S17_NS4_39AutoVectorizingCopyWithAssumedAlignmentILi128EEENS4_14SM90_TMA_STOREES17_S1T_S1T_EEEvvEEEEvNT_6ParamsE,@"STO_CUDA_ENTRY STV_DEFAULT"
_ZN7cutlass13device_kernelINS_4gemm6kernel13GemmUniversalIN4cute5tupleIJiiiiEEENS1_10collective13CollectiveMmaINS1_35MainloopSm100TmaUmmaWarpSpecializedILi17ELi2ELi4ENS5_IJNS4_1CILi1EEESB_SB_EEEEENS5_IJNSA_ILi128EEENSA_ILi64EEESF_EEEaNS5_IJlSB_lEEEaSH_NS4_8TiledMMAINS4_8MMA_AtomIJNS4_15SM100_MMA_S8_SSIaaiLi128ELi64ELNS4_4UMMA5MajorE0ELSM_0ELNSL_8SaturateE0EEEEEENS4_6LayoutISC_NS5_IJNSA_ILi0EEESR_SR_EEEEENS5_IJNS4_10UnderscoreESU_SU_EEEEENS4_13SM90_TMA_LOADENS4_14ComposedLayoutINS4_7SwizzleILi2ELi4ELi3EEENS4_18smem_ptr_flag_bitsILi8EEENSQ_INS5_IJNSA_ILi8EEESF_EEENS5_IJSF_SB_EEEEEEEvNS4_8identityESX_S17_vS18_EENS_8epilogue10collective18CollectiveEpilogueINS1A_23Sm100TmaWarpSpecializedILi1ELi1ELi64ELb0ELb0EEEJSG_NS5_IJNSQ_ISE_SB_EENSQ_ISF_SB_EEEEEaSH_aSH_NS1A_6fusion15FusionCallbacksIS1E_NS1I_17LinearCombinationIaiaiLNS_15FloatRoundStyleE2EEESG_S1H_JEEENS4_5SM1004TMEM4LOAD26SM100_TMEM_LOAD_32dp32b64xESX_S17_NS4_39AutoVectorizingCopyWithAssumedAlignmentILi128EEENS4_14SM90_TMA_STOREES17_S1T_S1T_EEEvvEEEEvNT_6ParamsE:
[----:B------:R-:W1:Y:S01]  /*0000*/  LDC R1, c[0x0][0x37c] ;  /* 0x0000df00ff017b82 */ /* 0x000e620000000800 */
[----:B------:R-:W2:Y:S01]  /*0010*/  S2R R176, SR_TID.X ;  /* 0x0000000000b07919 */ /* 0x000ea20000002100 */
[----:B------:R-:W3:Y:S01]  /*0020*/  LDCU.64 UR4, c[0x0][0x890] ;  /* 0x00011200ff0477ac */ /* 0x000ee20008000a00 */
[----:B------:R-:W-:Y:S02]  /*0030*/  PRMT R168, RZ, 0x7610, R168 ;  /* 0x00007610ffa87816 */ /* 0x000fe400000000a8 */
[----:B------:R-:W-:Y:S01]  /*0040*/  ELECT P5, URZ, PT ;  /* 0x0000000000ff782f */ /* 0x000fe200038a0000 */
[----:B------:R-:W4:Y:S01]  /*0050*/  LDCU.64 UR40, c[0x0][0x358] ;  /* 0x00006b00ff2877ac */ /* 0x000f220008000a00 */
[----:B---3--:R-:W-:-:S04]  /*0060*/  UISETP.NE.U32.AND UP0, UPT, UR4, URZ, UPT ;  /* 0x000000ff0400728c */ /* 0x008fc8000bf05070 */
[----:B------:R-:W-:Y:S01]  /*0070*/  UISETP.NE.AND.EX UP0, UPT, UR5, URZ, UPT, UP0 ;  /* 0x000000ff0500728c */ /* 0x000fe2000bf05300 */
[----:B--2---:R-:W-:-:S05]  /*0080*/  SHF.R.U32.HI R181, RZ, 0x5, R176 ;  /* 0x00000005ffb57819 */ /* 0x004fca00000116b0 */
[----:B------:R-:W2:Y:S02]  /*0090*/  SHFL.IDX PT, R0, R181, RZ, 0x1f ;  /* 0x00001fffb5007589 */ /* 0x000ea400000e0000 */
[----:B--2---:R-:W-:Y:S01]  /*00a0*/  R2UR UR8, R0 ;  /* 0x00000000000872ca */ /* 0x004fe200000e0000 */
[----:B-1--4-:R-:W-:-:S14]  /*00b0*/  BRA.U UP0, `(.L_x_0) ;  /* 0x00000001002c7547 */ /* 0x012fdc000b800000 */
[----:B------:R-:W1:Y:S02]  /*00c0*/  LDCU.64 UR6, c[0x0][0x888] ;  /* 0x00011100ff0677ac */ /* 0x000e640008000a00 */
[----:B-1----:R-:W-:-:S04]  /*00d0*/  UISETP.NE.U32.AND UP0, UPT, UR6, URZ, UPT ;  /* 0x000000ff0600728c */ /* 0x002fc8000bf05070 */
[----:B------:R-:W-:-:S09]  /*00e0*/  UISETP.NE.AND.EX UP0, UPT, UR7, URZ, UPT, UP0 ;  /* 0x000000ff0700728c */ /* 0x000fd2000bf05300 */
[----:B------:R-:W-:Y:S05]  /*00f0*/  BRA.U !UP0, `(.L_x_1) ;  /* 0x0000000108107547 */ /* 0x000fea000b800000 */
[----:B------:R-:W1:Y:S02]  /*0100*/  LDC.64 R80, c[0x0][0x888] ;  /* 0x00022200ff507b82 */ /* 0x000e640000000a00 */
[----:B-1----:R1:W5:Y:S01]  /*0110*/  LDG.E R80, desc[UR40][R80.64] ;  /* 0x0000002850507981 */ /* 0x002362000c1e1900 */
[----:B------:R-:W-:Y:S01]  /*0120*/  HFMA2 R168, -RZ, RZ, 0, 5.9604644775390625e-08 ;  /* 0x00000001ffa87431 */ /* 0x000fe200000001ff */
[----:B------:R-:W-:Y:S05]  /*0130*/  BRA `(.L_x_0) ;  /* 0x00000000000c7947 */ /* 0x000fea0003800000 */
.L_x_1:
[----:B------:R-:W1:Y:S01]  /*0140*/  LDCU UR6, c[0x0][0x880] ;  /* 0x00011000ff0677ac */ /* 0x000e620008000800 */
[----:B------:R-:W-:Y:S01]  /*0150*/  HFMA2 R168, -RZ, RZ, 0, 5.9604644775390625e-08 ;  /* 0x00000001ffa87431 */ /* 0x000fe200000001ff */
[----:B-1----:R-:W-:-:S07]  /*0160*/  MOV R80, UR6 ;  /* 0x0000000600507c02 */ /* 0x002fce0008000f00 */
.L_x_0:
[----:B------:R-:W2:Y:S02]  /*0170*/  LDCU.64 UR6, c[0x0][0x8b0] ;  /* 0x00011600ff0677ac */ /* 0x000ea40008000a00 */
[----:B--2---:R-:W-:-:S04]  /*0180*/  UISETP.NE.U32.AND UP0, UPT, UR6, URZ, UPT ;  /* 0x000000ff0600728c */ /* 0x004fc8000bf05070 */
[----:B------:R-:W-:-:S09]  /*0190*/  UISETP.NE.AND.EX UP0, UPT, UR7, URZ, UPT, UP0 ;  /* 0x000000ff0700728c */ /* 0x000fd2000bf05300 */
[----:B------:R-:W-:Y:S05]  /*01a0*/  BRA.U UP0, `(.L_x_2) ;  /* 0x0000000100247547 */ /* 0x000fea000b800000 */
[----:B------:R-:W2:Y:S02]  /*01b0*/  LDCU.64 UR6, c[0x0][0x8a8] ;  /* 0x00011500ff0677ac */ /* 0x000ea40008000a00 */
[----:B--2---:R-:W-:-:S04]  /*01c0*/  UISETP.NE.U32.AND UP0, UPT, UR6, URZ, UPT ;  /* 0x000000ff0600728c */ /* 0x004fc8000bf05070 */
[----:B------:R-:W-:-:S09]  /*01d0*/  UISETP.NE.AND.EX UP0, UPT, UR7, URZ, UPT, UP0 ;  /* 0x000000ff0700728c */ /* 0x000fd2000bf05300 */
[----:B------:R-:W-:Y:S05]  /*01e0*/  BRA.U !UP0, `(.L_x_3) ;  /* 0x00000001080c7547 */ /* 0x000fea000b800000 */
[----:B------:R-:W2:Y:S02]  /*01f0*/  LDC.64 R78, c[0x0][0x8a8] ;  /* 0x00022a00ff4e7b82 */ /* 0x000ea40000000a00 */
[----:B--2---:R2:W5:Y:S01]  /*0200*/  LDG.E R78, desc[UR40][R78.64] ;  /* 0x000000284e4e7981 */ /* 0x004562000c1e1900 */
[----:B------:R-:W-:Y:S05]  /*0210*/  BRA `(.L_x_2) ;  /* 0x0000000000087947 */ /* 0x000fea0003800000 */
.L_x_3:
[----:B------:R-:W2:Y:S02]  /*0220*/  LDCU UR6, c[0x0][0x8a0] ;  /* 0x00011400ff0677ac */ /* 0x000ea40008000800 */
[----:B--2---:R-:W-:Y:S02]  /*0230*/  MOV R78, UR6 ;  /* 0x00000006004e7c02 */ /* 0x004fe40008000f00 */
.L_x_2:
[----:B------:R-:W-:Y:S01]  /*0240*/  IMAD.U32 R0, RZ, RZ, UR8 ;  /* 0x00000008ff007e24 */ /* 0x000fe2000f8e00ff */
[----:B------:R-:W-:Y:S04]  /*0250*/  BSSY.RECONVERGENT B0, `(.L_x_4) ;  /* 0x000000c000007945 */ /* 0x000fe80003800200 */
[C---:B------:R-:W-:Y:S02]  /*0260*/  ISETP.NE.OR P1, PT, R0.reuse, 0x1, !P5 ;  /* 0x000000010000780c */ /* 0x040fe40006f25670 */
[----:B------:R-:W-:-:S11]  /*0270*/  ISETP.NE.OR P0, PT, R0, 0x3, !P5 ;  /* 0x000000030000780c */ /* 0x000fd60006f05670 */
[----:B------:R-:W-:Y:S05]  /*0280*/  @P1 BRA `(.L_x_5) ;  /* 0x0000000000201947 */ /* 0x000fea0003800000 */
[----:B------:R-:W3:Y:S02]  /*0290*/  LDCU.64 UR6, c[0x0][0x348] ;  /* 0x00006900ff0677ac */ /* 0x000ee40008000a00 */
[----:B---3--:R-:W-:Y:S02]  /*02a0*/  UIADD3 UR10, UP1, UPT, UR6, 0x80, URZ ;  /* 0x00000080060a7890 */ /* 0x008fe4000ff3e0ff */
[----:B------:R-:W-:Y:S02]  /*02b0*/  UIADD3 UR6, UP0, UPT, UR6, 0x180, URZ ;  /* 0x0000018006067890 */ /* 0x000fe4000ff1e0ff */
[----:B------:R-:W-:Y:S02]  /*02c0*/  UIADD3.X UR11, UPT, UPT, URZ, UR7, URZ, UP1, !UPT ;  /* 0x00000007ff0b7290 */ /* 0x000fe40008ffe4ff */
[----:B------:R-:W-:-:S07]  /*02d0*/  UIADD3.X UR7, UPT, UPT, URZ, UR7, URZ, UP0, !UPT ;  /* 0x00000007ff077290 */ /* 0x000fce00087fe4ff */
[----:B------:R3:W-:Y:S02]  /*02e0*/  UTMACCTL.PF [UR10] ;  /* 0x000000000a0079b9 */ /* 0x0007e40008040000 */
[----:B------:R3:W-:Y:S02]  /*02f0*/  UTMACCTL.PF [UR6] ;  /* 0x00000000060079b9 */ /* 0x0007e40008040000 */
[----:B---3--:R-:W-:Y:S01]  /*0300*/  NOP ;  /* 0x0000000000007918 */ /* 0x008fe20000000000 */
.L_x_5:
[----:B------:R-:W-:Y:S05]  /*0310*/  BSYNC.RECONVERGENT B0 ;  /* 0x0000000000007941 */ /* 0x000fea0003800200 */
.L_x_4:
[----:B------:R-:W-:Y:S04]  /*0320*/  BSSY.RECONVERGENT B0, `(.L_x_6) ;  /* 0x000000a000007945 */ /* 0x000fe80003800200 */
        /* <DEDUP_REMOVED lines=9> */
.L_x_7:
[----:B------:R-:W-:Y:S05]  /*03c0*/  BSYNC.RECONVERGENT B0 ;  /* 0x0000000000007941 */ /* 0x000fea0003800200 */
.L_x_6:
[----:B------:R-:W3:Y:S01]  /*03d0*/  LDCU.64 UR6, c[0x0][0x888] ;  /* 0x00011100ff0677ac */ /* 0x000ee20008000a00 */
[----:B------:R-:W-:Y:S02]  /*03e0*/  UISETP.EQ.U32.AND UP1, UPT, UR4, URZ, UPT ;  /* 0x000000ff0400728c */ /* 0x000fe4000bf22070 */
[----:B------:R-:W-:Y:S02]  /*03f0*/  UPLOP3.LUT UP2, UPT, UPT, UPT, UPT, 0x80, 0x8 ;  /* 0x000000000008789c */ /* 0x000fe40003f4f070 */
[----:B---3--:R-:W-:-:S04]  /*0400*/  UISETP.NE.U32.AND UP0, UPT, UR6, URZ, UPT ;  /* 0x000000ff0600728c */ /* 0x008fc8000bf05070 */
[----:B------:R-:W-:-:S04]  /*0410*/  UISETP.NE.AND.EX UP0, UPT, UR7, URZ, UPT, UP0 ;  /* 0x000000ff0700728c */ /* 0x000fc8000bf05300 */
[----:B------:R-:W-:-:S04]  /*0420*/  UISETP.EQ.OR.EX UP3, UPT, UR5, URZ, !UP0, UP1 ;  /* 0x000000ff0500728c */ /* 0x000fc8000c762710 */
[----:B------:R-:W-:-:S05]  /*0430*/  UP2UR UR44, UPR, URZ, 0x8 ;  /* 0x00000008ff2c7883 */ /* 0x000fca0008000000 */
[----:B------:R-:W-:Y:S07]  /*0440*/  BRA.U !UP3, `(.L_x_8) ;  /* 0x000000010b207547 */ /* 0x000fee000b800000 */
[----:B-----5:R-:W-:Y:S01]  /*0450*/  R2UR UR6, R80 ;  /* 0x00000000500672ca */ /* 0x020fe200000e0000 */
[----:B------:R-:W-:Y:S02]  /*0460*/  UISETP.NE.U32.AND UP2, UPT, UR4, URZ, UPT ;  /* 0x000000ff0400728c */ /* 0x000fe4000bf45070 */
[----:B------:R-:W-:Y:S02]  /*0470*/  USEL UR4, URZ, 0xffffffff, UP0 ;  /* 0xffffffffff047887 */ /* 0x000fe40008000000 */
[----:B------:R-:W-:-:S08]  /*0480*/  UISETP.NE.AND.EX UP2, UPT, UR5, URZ, UPT, UP2 ;  /* 0x000000ff0500728c */ /* 0x000fd0000bf45320 */
[----:B------:R-:W-:-:S04]  /*0490*/  UISETP.NE.AND UP1, UPT, UR6, URZ, UPT ;  /* 0x000000ff0600728c */ /* 0x000fc8000bf25270 */
[----:B------:R-:W-:-:S04]  /*04a0*/  @!UP2 USEL UR4, URZ, 0xffffffff, UP1 ;  /* 0xffffffffff04a887 */ /* 0x000fc80008800000 */
[----:B------:R-:W-:-:S04]  /*04b0*/  ULOP3.LUT UR4, UR4, 0x1, URZ, 0xc0, !UPT ;  /* 0x0000000104047892 */ /* 0x000fc8000f8ec0ff */
[----:B------:R-:W-:-:S11]  /*04c0*/  UISETP.NE.U32.AND UP2, UPT, UR4, 0x1, UPT ;  /* 0x000000010400788c */ /* 0x000fd6000bf45070 */
.L_x_8:
[----:B------:R-:W3:Y:S01]  /*04d0*/  SHFL.IDX PT, R2, R181, RZ, 0x1f ;  /* 0x00001fffb5027589 */ /* 0x000ee200000e0000 */
[----:B------:R-:W-:-:S04]  /*04e0*/  UISETP.NE.AND UP1, UPT, UR8, 0x2, UPT ;  /* 0x000000020800788c */ /* 0x000fc8000bf25270 */
[----:B------:R-:W-:Y:S01]  /*04f0*/  USEL UR13, URZ, 0x1, UP1 ;  /* 0x00000001ff0d7887 */ /* 0x000fe20008800000 */
[----:B---3--:R-:W-:-:S13]  /*0500*/  ISETP.NE.AND P0, PT, R2, RZ, PT ;  /* 0x000000ff0200720c */ /* 0x008fda0003f05270 */
[----:B------:R-:W-:Y:S05]  /*0510*/  @P0 BRA `(.L_x_9) ;  /* 0x0000000000bc0947 */ /* 0x000fea0003800000 */
[----:B------:R-:W-:Y:S01]  /*0520*/  ELECT P0, URZ, PT ;  /* 0x0000000000ff782f */ /* 0x000fe20003800000 */
[----:B------:R-:W-:-:S12]  /*0530*/  BSSY.RECONVERGENT B0, `(.L_x_9) ;  /* 0x000002d000007945 */ /* 0x000fd80003800200 */
[----:B------:R-:W-:Y:S05]  /*0540*/  @!P0 BRA `(.L_x_10) ;  /* 0x0000000000ac8947 */ /* 0x000fea0003800000 */
[----:B------:R-:W3:Y:S01]  /*0550*/  S2UR UR5, SR_CgaCtaId ;  /* 0x00000000000579c3 */ /* 0x000ee20000008800 */
[----:B------:R-:W-:Y:S01]  /*0560*/  UMOV UR6, 0x400 ;  /* 0x0000040000067882 */ /* 0x000fe20000000000 */
[----:B------:R-:W-:Y:S01]  /*0570*/  UMOV UR4, 0x1 ;  /* 0x0000000100047882 */ /* 0x000fe20000000000 */
[----:B---3--:R-:W-:Y:S02]  /*0580*/  ULEA UR5, UR5, UR6, 0x18 ;  /* 0x0000000605057291 */ /* 0x008fe4000f8ec0ff */
[----:B------:R-:W-:-:S04]  /*0590*/  UIADD3 UR6, UPT, UPT, -UR4, 0x100000, URZ ;  /* 0x0010000004067890 */ /* 0x000fc8000fffe1ff */
[----:B------:R-:W-:Y:S02]  /*05a0*/  USHF.L.U32 UR7, UR6, 0xb, URZ ;  /* 0x0000000b06077899 */ /* 0x000fe400080006ff */
[----:B------:R-:W-:Y:S01]  /*05b0*/  USHF.L.U32 UR6, UR6, 0x1, URZ ;  /* 0x0000000106067899 */ /* 0x000fe200080006ff */
[----:B------:R-:W3:Y:S11]  /*05c0*/  FENCE.VIEW.ASYNC.S ;  /* 0x00000000000073c6 */ /* 0x000ef60000000000 */
[----:B---3--:R3:W4:Y:S01]  /*05d0*/  SYNCS.EXCH.64 URZ, [UR5], UR6 ;  /* 0x0000000605ff75b2 */ /* 0x0087220008000100 */
[----:B------:R3:W1:Y:S01]  /*05e0*/  SYNCS.EXCH.64 URZ, [UR5+0x88], UR6 ;  /* 0x0000880605ff75b2 */ /* 0x0006620008000100 */
        /* <DEDUP_REMOVED lines=31> */
[----:B------:R3:W1:Y:S02]  /*07e0*/  SYNCS.EXCH.64 URZ, [UR5+0x108], UR6 ;  /* 0x0001080605ff75b2 */ /* 0x0006640008000100 */
[----:B---34-:R-:W-:Y:S01]  /*07f0*/  NOP ;  /* 0x0000000000007918 */ /* 0x018fe20000000000 */
.L_x_10:
[----:B------:R-:W-:Y:S05]  /*0800*/  BSYNC.RECONVERGENT B0 ;  /* 0x0000000000007941 */ /* 0x000fea0003800200 */
.L_x_9:
[----:B------:R-:W3:Y:S01]  /*0810*/  SHFL.IDX PT, R2, R181, RZ, 0x1f ;  /* 0x00001fffb5027589 */ /* 0x000ee200000e0000 */
[----:B------:R-:W-:Y:S01]  /*0820*/  NOP ;  /* 0x0000000000007918 */ /* 0x000fe20000000000 */
[----:B---3--:R-:W-:-:S13]  /*0830*/  ISETP.NE.AND P0, PT, R2, 0x1, PT ;  /* 0x000000010200780c */ /* 0x008fda0003f05270 */
[----:B------:R-:W-:Y:S05]  /*0840*/  @P0 BRA `(.L_x_11) ;  /* 0x0000000000400947 */ /* 0x000fea0003800000 */
[----:B------:R-:W3:Y:S01]  /*0850*/  S2UR UR6, SR_CgaCtaId ;  /* 0x00000000000679c3 */ /* 0x000ee20000008800 */
[----:B------:R-:W-:Y:S01]  /*0860*/  UMOV UR7, 0x400 ;  /* 0x0000040000077882 */ /* 0x000fe20000000000 */
[----:B------:R-:W-:Y:S01]  /*0870*/  UMOV UR5, 0x20 ;  /* 0x0000002000057882 */ /* 0x000fe20000000000 */
[----:B------:R-:W-:Y:S01]  /*0880*/  UMOV UR4, 0x80 ;  /* 0x0000008000047882 */ /* 0x000fe20000000000 */
[----:B------:R-:W-:-:S04]  /*0890*/  UIADD3 UR10, UPT, UPT, -UR5, 0x100000, URZ ;  /* 0x00100000050a7890 */ /* 0x000fc8000fffe1ff */
[----:B------:R-:W-:Y:S02]  /*08a0*/  USHF.L.U32 UR11, UR10, 0xb, URZ ;  /* 0x0000000b0a0b7899 */ /* 0x000fe400080006ff */
[----:B------:R-:W-:Y:S02]  /*08b0*/  USHF.L.U32 UR10, UR10, 0x1, URZ ;  /* 0x000000010a0a7899 */ /* 0x000fe400080006ff */
[----:B------:R-:W-:-:S04]  /*08c0*/  UIADD3 UR4, UPT, UPT, -UR4, 0x100000, URZ ;  /* 0x0010000004047890 */ /* 0x000fc8000fffe1ff */
[----:B------:R-:W-:Y:S02]  /*08d0*/  USHF.L.U32 UR5, UR4, 0xb, URZ ;  /* 0x0000000b04057899 */ /* 0x000fe400080006ff */
[----:B------:R-:W-:Y:S01]  /*08e0*/  USHF.L.U32 UR4, UR4, 0x1, URZ ;  /* 0x0000000104047899 */ /* 0x000fe200080006ff */
[----:B------:R-:W-:Y:S01]  /*08f0*/  ELECT P0, URZ, PT ;  /* 0x0000000000ff782f */ /* 0x000fe20003800000 */
[----:B---3--:R-:W-:Y:S01]  /*0900*/  ULEA UR6, UR6, UR7, 0x18 ;  /* 0x0000000706067291 */ /* 0x008fe2000f8ec0ff */
[----:B------:R-:W3:Y:S11]  /*0910*/  FENCE.VIEW.ASYNC.S ;  /* 0x00000000000073c6 */ /* 0x000ef60000000000 */
[----:B---3--:R3:W4:Y:S01]  /*0920*/  SYNCS.EXCH.64 URZ, [UR6+0x110], UR10 ;  /* 0x0001100a06ff75b2 */ /* 0x0087220008000100 */
[----:B------:R3:W1:Y:S01]  /*0930*/  SYNCS.EXCH.64 URZ, [UR6+0x118], UR4 ;  /* 0x0001180406ff75b2 */ /* 0x0006620008000100 */
[----:B------:R-:W-:Y:S01]  /*0940*/  NOP ;  /* 0x0000000000007918 */ /* 0x000fe20000000000 */
.L_x_11:
[----:B------:R-:W2:Y:S01]  /*0950*/  SHFL.IDX PT, R2, R181, RZ, 0x1f ;  /* 0x00001fffb5027589 */ /* 0x000ea200000e0000 */
[----:B------:R-:W-:Y:S01]  /*0960*/  NOP ;  /* 0x0000000000007918 */ /* 0x000fe20000000000 */
[----:B--2---:R-:W-:-:S13]  /*0970*/  ISETP.NE.AND P0, PT, R2, 0x3, PT ;  /* 0x000000030200780c */ /* 0x004fda0003f05270 */
[----:B------:R-:W-:Y:S05]  /*0980*/  @P0 BRA `(.L_x_12) ;  /* 0x0000000000300947 */ /* 0x000fea0003800000 */
[----:B---3--:R-:W2:Y:S01]  /*0990*/  S2UR UR5, SR_CgaCtaId ;  /* 0x00000000000579c3 */ /* 0x008ea20000008800 */
[----:B------:R-:W-:Y:S01]  /*09a0*/  UMOV UR6, 0x400 ;  /* 0x0000040000067882 */ /* 0x000fe20000000000 */
[----:B------:R-:W-:Y:S01]  /*09b0*/  UMOV UR4, 0x20 ;  /* 0x0000002000047882 */ /* 0x000fe20000000000 */
[----:B------:R-:W-:Y:S01]  /*09c0*/  ELECT P0, URZ, PT ;  /* 0x0000000000ff782f */ /* 0x000fe20003800000 */
[----:B--2---:R-:W-:Y:S02]  /*09d0*/  ULEA UR5, UR5, UR6, 0x18 ;  /* 0x0000000605057291 */ /* 0x004fe4000f8ec0ff */
[----:B------:R-:W-:-:S04]  /*09e0*/  UIADD3 UR6, UPT, UPT, -UR4, 0x100000, URZ ;  /* 0x0010000004067890 */ /* 0x000fc8000fffe1ff */
[----:B------:R-:W-:Y:S02]  /*09f0*/  USHF.L.U32 UR7, UR6, 0xb, URZ ;  /* 0x0000000b06077899 */ /* 0x000fe400080006ff */
[----:B------:R-:W-:Y:S01]  /*0a00*/  USHF.L.U32 UR6, UR6, 0x1, URZ ;  /* 0x0000000106067899 */ /* 0x000fe200080006ff */
[----:B------:R-:W2:Y:S11]  /*0a10*/  FENCE.VIEW.ASYNC.S ;  /* 0x00000000000073c6 */ /* 0x000eb60000000000 */
[----:B--2---:R2:W3:Y:S01]  /*0a20*/  SYNCS.EXCH.64 URZ, [UR5+0x120], UR6 ;  /* 0x0001200605ff75b2 */ /* 0x0044e20008000100 */
[----:B------:R2:W1:Y:S01]  /*0a30*/  SYNCS.EXCH.64 URZ, [UR5+0x128], UR6 ;  /* 0x0001280605ff75b2 */ /* 0x0004620008000100 */
[----:B------:R-:W-:Y:S01]  /*0a40*/  NOP ;  /* 0x0000000000007918 */ /* 0x000fe20000000000 */
.L_x_12:
[----:B------:R-:W4:Y:S01]  /*0a50*/  SHFL.IDX PT, R2, R181, RZ, 0x1f ;  /* 0x00001fffb5027589 */ /* 0x000f2200000e0000 */
[----:B------:R-:W-:Y:S01]  /*0a60*/  NOP ;  /* 0x0000000000007918 */ /* 0x000fe20000000000 */
[----:B----4-:R-:W-:-:S13]  /*0a70*/  ISETP.NE.AND P0, PT, R2, 0x4, PT ;  /* 0x000000040200780c */ /* 0x010fda0003f05270 */
[----:B------:R-:W-:Y:S05]  /*0a80*/  @P0 BRA `(.L_x_13) ;  /* 0x00000000004c0947 */ /* 0x000fea0003800000 */
[----:B--23--:R-:W2:Y:S01]  /*0a90*/  S2UR UR5, SR_CgaCtaId ;  /* 0x00000000000579c3 */ /* 0x00cea20000008800 */
[----:B------:R-:W-:Y:S01]  /*0aa0*/  UMOV UR7, 0x100 ;  /* 0x0000010000077882 */ /* 0x000fe20000000000 */
[----:B------:R-:W-:Y:S01]  /*0ab0*/  UMOV UR6, 0x400 ;  /* 0x0000040000067882 */ /* 0x000fe20000000000 */
[----:B------:R-:W-:Y:S01]  /*0ac0*/  USEL UR7, UR7, 0xe0, UP2 ;  /* 0x000000e007077887 */ /* 0x000fe20009000000 */
[----:B------:R-:W-:Y:S01]  /*0ad0*/  UMOV UR4, 0x1 ;  /* 0x0000000100047882 */ /* 0x000fe20000000000 */
[----:B------:R-:W-:Y:S01]  /*0ae0*/  ELECT P0, URZ, PT ;  /* 0x0000000000ff782f */ /* 0x000fe20003800000 */
[----:B------:R-:W-:-:S04]  /*0af0*/  UIADD3 UR10, UPT, UPT, -UR4, 0x100000, URZ ;  /* 0x00100000040a7890 */ /* 0x000fc8000fffe1ff */
[----:B------:R-:W-:Y:S02]  /*0b00*/  USHF.L.U32 UR11, UR10, 0xb, URZ ;  /* 0x0000000b0a0b7899 */ /* 0x000fe400080006ff */
[----:B------:R-:W-:Y:S02]  /*0b10*/  USHF.L.U32 UR10, UR10, 0x1, URZ ;  /* 0x000000010a0a7899 */ /* 0x000fe400080006ff */
[----:B--2---:R-:W-:Y:S02]  /*0b20*/  ULEA UR5, UR5, UR6, 0x18 ;  /* 0x0000000605057291 */ /* 0x004fe4000f8ec0ff */
[----:B------:R-:W-:-:S04]  /*0b30*/  UIADD3 UR6, UPT, UPT, -UR7, 0x100000, URZ ;  /* 0x0010000007067890 */ /* 0x000fc8000fffe1ff */
[----:B------:R-:W-:Y:S02]  /*0b40*/  USHF.L.U32 UR7, UR6, 0xb, URZ ;  /* 0x0000000b06077899 */ /* 0x000fe400080006ff */
[----:B------:R-:W-:Y:S01]  /*0b50*/  USHF.L.U32 UR6, UR6, 0x1, URZ ;  /* 0x0000000106067899 */ /* 0x000fe200080006ff */
[----:B------:R-:W2:Y:S03]  /*0b60*/  FENCE.VIEW.ASYNC.S ;  /* 0x00000000000073c6 */ /* 0x000ea60000000000 */
[----:B--2---:R4:W2:Y:S08]  /*0b70*/  SYNCS.EXCH.64 URZ, [UR5+0x130], UR10 ;  /* 0x0001300a05ff75b2 */ /* 0x0048b00008000100 */
[----:B------:R4:W3:Y:S01]  /*0b80*/  SYNCS.EXCH.64 URZ, [UR5+0x140], UR6 ;  /* 0x0001400605ff75b2 */ /* 0x0008e20008000100 */
[----:B------:R4:W1:Y:S01]  /*0b90*/  SYNCS.EXCH.64 URZ, [UR5+0x138], UR10 ;  /* 0x0001380a05ff75b2 */ /* 0x0008620008000100 */
[----:B------:R4:W1:Y:S02]  /*0ba0*/  SYNCS.EXCH.64 URZ, [UR5+0x148], UR6 ;  /* 0x0001480605ff75b2 */ /* 0x0008640008000100 */
[----:B----4-:R-:W-:Y:S01]  /*0bb0*/  NOP ;  /* 0x0000000000007918 */ /* 0x010fe20000000000 */
.L_x_13:
[----:B------:R-:W4:Y:S01]  /*0bc0*/  SHFL.IDX PT, R2, R181, RZ, 0x1f ;  /* 0x00001fffb5027589 */ /* 0x000f2200000e0000 */
[----:B------:R-:W-:Y:S01]  /*0bd0*/  NOP ;  /* 0x0000000000007918 */ /* 0x000fe20000000000 */
[----:B----4-:R-:W-:-:S13]  /*0be0*/  ISETP.NE.AND P0, PT, R2, 0x5, PT ;  /* 0x000000050200780c */ /* 0x010fda0003f05270 */
[----:B------:R-:W-:Y:S05]  /*0bf0*/  @P0 BRA `(.L_x_14) ;  /* 0x0000000000580947 */ /* 0x000fea0003800000 */
[----:B--23--:R-:W2:Y:S01]  /*0c00*/  S2UR UR6, SR_CgaCtaId ;  /* 0x00000000000679c3 */ /* 0x00cea20000008800 */
        /* <DEDUP_REMOVED lines=10> */
[----:B--2---:R-:W-:Y:S01]  /*0cb0*/  ULEA UR6, UR6, UR7, 0x18 ;  /* 0x0000000706067291 */ /* 0x004fe2000f8ec0ff */
[----:B------:R-:W2:Y:S11]  /*0cc0*/  FENCE.VIEW.ASYNC.S ;  /* 0x00000000000073c6 */ /* 0x000eb60000000000 */
[----:B--2---:R4:W2:Y:S01]  /*0cd0*/  SYNCS.EXCH.64 URZ, [UR6+0x150], UR10 ;  /* 0x0001500a06ff75b2 */ /* 0x0048a20008000100 */
[----:B------:R4:W3:Y:S01]  /*0ce0*/  SYNCS.EXCH.64 URZ, [UR6+0x170], UR4 ;  /* 0x0001700406ff75b2 */ /* 0x0008e20008000100 */
[----:B------:R4:W1:Y:S01]  /*0cf0*/  SYNCS.EXCH.64 URZ, [UR6+0x158], UR10 ;  /* 0x0001580a06ff75b2 */ /* 0x0008620008000100 */
[----:B------:R4:W1:Y:S01]  /*0d00*/  SYNCS.EXCH.64 URZ, [UR6+0x178], UR4 ;  /* 0x0001780406ff75b2 */ /* 0x0008620008000100 */
[----:B------:R4:W1:Y:S01]  /*0d10*/  SYNCS.EXCH.64 URZ, [UR6+0x160], UR10 ;  /* 0x0001600a06ff75b2 */ /* 0x0008620008000100 */
[----:B------:R4:W1:Y:S01]  /*0d20*/  SYNCS.EXCH.64 URZ, [UR6+0x180], UR4 ;  /* 0x0001800406ff75b2 */ /* 0x0008620008000100 */
[----:B------:R4:W1:Y:S01]  /*0d30*/  SYNCS.EXCH.64 URZ, [UR6+0x168], UR10 ;  /* 0x0001680a06ff75b2 */ /* 0x0008620008000100 */
[----:B------:R4:W1:Y:S02]  /*0d40*/  SYNCS.EXCH.64 URZ, [UR6+0x188], UR4 ;  /* 0x0001880406ff75b2 */ /* 0x0008640008000100 */
[----:B----4-:R-:W-:Y:S01]  /*0d50*/  NOP ;  /* 0x0000000000007918 */ /* 0x010fe20000000000 */
.L_x_14:
[----:B------:R-:W4:Y:S01]  /*0d60*/  SHFL.IDX PT, R2, R181, RZ, 0x1f ;  /* 0x00001fffb5027589 */ /* 0x000f2200000e0000 */
[----:B------:R-:W-:Y:S01]  /*0d70*/  NOP ;  /* 0x0000000000007918 */ /* 0x000fe20000000000 */
[----:B----4-:R-:W-:-:S13]  /*0d80*/  ISETP.NE.AND P0, PT, R2, 0x3, PT ;  /* 0x000000030200780c */ /* 0x010fda0003f05270 */
[----:B------:R-:W-:Y:S05]  /*0d90*/  @P0 BRA `(.L_x_15) ;  /* 0x0000000000380947 */ /* 0x000fea0003800000 */
[----:B--23--:R-:W2:Y:S01]  /*0da0*/  S2UR UR5, SR_CgaCtaId ;  /* 0x00000000000579c3 */ /* 0x00cea20000008800 */
        /* <DEDUP_REMOVED lines=8> */
[----:B--2---:R4:W2:Y:S01]  /*0e30*/  SYNCS.EXCH.64 URZ, [UR5+0x190], UR6 ;  /* 0x0001900605ff75b2 */ /* 0x0048a20008000100 */
[----:B------:R4:W3:Y:S01]  /*0e40*/  SYNCS.EXCH.64 URZ, [UR5+0x1a0], UR6 ;  /* 0x0001a00605ff75b2 */ /* 0x0008e20008000100 */
[----:B------:R4:W1:Y:S01]  /*0e50*/  SYNCS.EXCH.64 URZ, [UR5+0x198], UR6 ;  /* 0x0001980605ff75b2 */ /* 0x0008620008000100 */
[----:B------:R4:W1:Y:S02]  /*0e60*/  SYNCS.EXCH.64 URZ, [UR5+0x1a8], UR6 ;  /* 0x0001a80605ff75b2 */ /* 0x0008640008000100 */
[----:B----4-:R-:W-:Y:S01]  /*0e70*/  NOP ;  /* 0x0000000000007918 */ /* 0x010fe20000000000 */
.L_x_15:
[----:B--23--:R-:W2:Y:S01]  /*0e80*/  S2UR UR5, SR_CTAID.X ;  /* 0x00000000000579c3 */ /* 0x00cea20000002500 */
[----:B------:R-:W-:-:S05]  /*0e90*/  CS2R.32 R167, SR_CgaSize ;  /* 0x0000000000a77805 */ /* 0x000fca0000008a00 */
[----:B------:R-:W-:-:S05]  /*0ea0*/  IMAD R167, R167, -0xa0, RZ ;  /* 0xffffff60a7a77824 */ /* 0x000fca00078e02ff */
[----:B------:R-:W-:-:S14]  /*0eb0*/  R2UR UR7, R167 ;  /* 0x00000000a70772ca */ /* 0x000fdc00000e0000 */
[----:B------:R-:W3:Y:S01]  /*0ec0*/  LDCU UR7, c[0x0][UR7+0x2b0] ;  /* 0x00005600070777ac */ /* 0x000ee20008000800 */
[----:B------:R-:W-:Y:S01]  /*0ed0*/  NOP ;  /* 0x0000000000007918 */ /* 0x000fe20000000000 */
[----:B------:R-:W-:-:S05]  /*0ee0*/  CS2R.32 R167, SR_CgaSize ;  /* 0x0000000000a77805 */ /* 0x000fca0000008a00 */
[----:B------:R-:W-:-:S05]  /*0ef0*/  IMAD R167, R167, -0xa0, RZ ;  /* 0xffffff60a7a77824 */ /* 0x000fca00078e02ff */
[----:B------:R-:W-:-:S14]  /*0f00*/  R2UR UR6, R167 ;  /* 0x00000000a70672ca */ /* 0x000fdc00000e0000 */
[----:B------:R-:W4:Y:S01]  /*0f10*/  LDCU UR6, c[0x0][UR6+0x2b4] ;  /* 0x00005680060677ac */ /* 0x000f220008000800 */
[----:B------:R-:W1:Y:S08]  /*0f20*/  S2UR UR4, SR_CTAID.Y ;  /* 0x00000000000479c3 */ /* 0x000e700000002600 */
[----:B------:R-:W4:Y:S01]  /*0f30*/  LDC R9, c[0x0][0xb24] ;  /* 0x0002c900ff097b82 */ /* 0x000f220000000800 */
[----:B--2---:R-:W-:-:S02]  /*0f40*/  I2FP.F32.U32 R4, UR5 ;  /* 0x0000000500047c45 */ /* 0x004fc40008201000 */
[----:B------:R-:W-:-:S05]  /*0f50*/  CS2R.32 R5, SR_CgaSize ;  /* 0x0000000000057805 */ /* 0x000fca0000008a00 */
[----:B------:R-:W-:-:S06]  /*0f60*/  IMAD R5, R5, -0xa0, RZ ;  /* 0xffffff6005057824 */ /* 0x000fcc00078e02ff */
[----:B------:R-:W2:Y:S01]  /*0f70*/  LDC R5, c[0x0][R5+0x2a0] ;  /* 0x0000a80005057b82 */ /* 0x000ea20000000800 */
[----:B------:R-:W-:Y:S01]  /*0f80*/  MOV R167, UR5 ;  /* 0x0000000500a77c02 */ /* 0x000fe20008000f00 */
[----:B---3--:R-:W-:Y:S01]  /*0f90*/  FMUL R4, R4, UR7 ;  /* 0x0000000704047c20 */ /* 0x008fe20008400000 */
[----:B-1----:R-:W-:Y:S02]  /*0fa0*/  I2FP.F32.U32 R2, UR4 ;  /* 0x0000000400027c45 */ /* 0x002fe40008201000 */
[----:B------:R-:W-:-:S05]  /*0fb0*/  CS2R.32 R3, SR_CgaSize ;  /* 0x0000000000037805 */ /* 0x000fca0000008a00 */
[----:B------:R-:W-:-:S06]  /*0fc0*/  IMAD R3, R3, -0xa0, RZ ;  /* 0xffffff6003037824 */ /* 0x000fcc00078e02ff */
[----:B------:R-:W1:Y:S01]  /*0fd0*/  LDC R3, c[0x0][R3+0x2a4] ;  /* 0x0000a90003037b82 */ /* 0x000e620000000800 */
[----:B------:R-:W3:Y:S01]  /*0fe0*/  F2I.U32.TRUNC.NTZ R166, R4 ;  /* 0x0000000400a67305 */ /* 0x000ee2000020f000 */
[----:B------:R-:W-:Y:S01]  /*0ff0*/  MOV R165, UR4 ;  /* 0x0000000400a57c02 */ /* 0x000fe20008000f00 */
[----:B----4-:R-:W-:-:S05]  /*1000*/  FMUL R2, R2, UR6 ;  /* 0x0000000602027c20 */ /* 0x010fca0008400000 */
[----:B------:R-:W-:Y:S01]  /*1010*/  BAR.SYNC.DEFER_BLOCKING 0x0 ;  /* 0x0000000000007b1d */ /* 0x000fe20000010000 */
[----:B------:R-:W-:-:S05]  /*1020*/  ISETP.GE.AND P0, PT, R9, 0x1, PT ;  /* 0x000000010900780c */ /* 0x000fca0003f06270 */
[----:B------:R-:W4:Y:S02]  /*1030*/  F2I.U32.TRUNC.NTZ R164, R2 ;  /* 0x0000000200a47305 */ /* 0x000f24000020f000 */
[----:B------:R-:W1:Y:S01]  /*1040*/  S2UR UR36, SR_CTAID.Z ;  /* 0x00000000002479c3 */ /* 0x000e620000002700 */
[----:B---3--:R-:W-:-:S05]  /*1050*/  IADD3 R166, PT, PT, -R166, RZ, RZ ;  /* 0x000000ffa6a67210 */ /* 0x008fca0007ffe1ff */
[----:B--2---:R-:W-:Y:S01]  /*1060*/  IMAD R166, R5, R166, UR5 ;  /* 0x0000000505a67e24 */ /* 0x004fe2000f8e02a6 */
[----:B----4-:R-:W-:-:S05]  /*1070*/  IADD3 R164, PT, PT, -R164, RZ, RZ ;  /* 0x000000ffa4a47210 */ /* 0x010fca0007ffe1ff */
[----:B-1----:R-:W-:Y:S01]  /*1080*/  IMAD R164, R3, R164, UR4 ;  /* 0x0000000403a47e24 */ /* 0x002fe2000f8e02a4 */
[----:B------:R-:W-:Y:S06]  /*1090*/  @!P0 BRA `(.L_x_16) ;  /* 0x0000000000b88947 */ /* 0x000fec0003800000 */
[----:B------:R-:W1:Y:S01]  /*10a0*/  LDC.64 R4, c[0x0][0xb18] ;  /* 0x0002c600ff047b82 */ /* 0x000e620000000a00 */
[----:B------:R-:W-:-:S07]  /*10b0*/  ISETP.NE.AND P0, PT, R9, 0x1, PT ;  /* 0x000000010900780c */ /* 0x000fce0003f05270 */
[----:B------:R-:W2:Y:S08]  /*10c0*/  LDC R10, c[0x0][0xb0c] ;  /* 0x0002c300ff0a7b82 */ /* 0x000eb00000000800 */
[----:B------:R-:W3:Y:S08]  /*10d0*/  LDC R11, c[0x0][0x370] ;  /* 0x0000dc00ff0b7b82 */ /* 0x000ef00000000800 */
[----:B------:R-:W4:Y:S01]  /*10e0*/  LDC R12, c[0x0][0x374] ;  /* 0x0000dd00ff0c7b82 */ /* 0x000f220000000800 */
[----:B-1----:R-:W-:-:S07]  /*10f0*/  ISETP.NE.AND P1, PT, R4, 0x1, PT ;  /* 0x000000010400780c */ /* 0x002fce0003f25270 */
[----:B------:R-:W3:Y:S01]  /*1100*/  LDC.64 R6, c[0x0][0xb10] ;  /* 0x0002c400ff067b82 */ /* 0x000ee20000000a00 */
[----:B--2---:R-:W-:-:S07]  /*1110*/  ISETP.NE.AND P2, PT, R10, 0x1, PT ;  /* 0x000000010a00780c */ /* 0x004fce0003f45270 */
[----:B------:R-:W1:Y:S08]  /*1120*/  LDC R8, c[0x0][0xb20] ;  /* 0x0002c800ff087b82 */ /* 0x000e700000000800 */
[----:B------:R-:W2:Y:S01]  /*1130*/  LDC.64 R2, c[0x0][0xb28] ;  /* 0x0002ca00ff027b82 */ /* 0x000ea20000000a00 */
[----:B----4-:R-:W-:-:S04]  /*1140*/  IMAD.HI.U32 R13, R12, R5, RZ ;  /* 0x000000050c0d7227 */ /* 0x010fc800078e00ff */
[----:B------:R-:W-:-:S04]  /*1150*/  IMAD.HI.U32 R5, R165, R5, RZ ;  /* 0x00000005a5057227 */ /* 0x000fc800078e00ff */
[----:B---3--:R-:W-:-:S04]  /*1160*/  IMAD.HI.U32 R14, R11, R6, RZ ;  /* 0x000000060b0e7227 */ /* 0x008fc800078e00ff */
[----:B------:R-:W-:Y:S01]  /*1170*/  IMAD.HI.U32 R16, R167, R6, RZ ;  /* 0x00000006a7107227 */ /* 0x000fe200078e00ff */
[-C--:B------:R-:W-:Y:S02]  /*1180*/  @P2 SHF.R.U32.HI R11, RZ, R7.reuse, R14 ;  /* 0x00000007ff0b2219 */ /* 0x080fe4000001160e */
[-C--:B-1----:R-:W-:Y:S02]  /*1190*/  @P1 SHF.R.U32.HI R12, RZ, R8.reuse, R13 ;  /* 0x00000008ff0c1219 */ /* 0x082fe4000001160d */
[----:B------:R-:W-:Y:S02]  /*11a0*/  SHF.R.U32.HI R8, RZ, R8, R5 ;  /* 0x00000008ff087219 */ /* 0x000fe40000011605 */
[----:B------:R-:W-:Y:S02]  /*11b0*/  SHF.R.U32.HI R16, RZ, R7, R16 ;  /* 0x00000007ff107219 */ /* 0x000fe40000011610 */
[----:B------:R-:W-:Y:S01]  /*11c0*/  SEL R5, R165, R8, !P1 ;  /* 0x00000008a5057207 */ /* 0x000fe20004800000 */
[----:B--2---:R-:W-:Y:S01]  /*11d0*/  IMAD.HI.U32 R14, R12, R2, RZ ;  /* 0x000000020c0e7227 */ /* 0x004fe200078e00ff */
[----:B------:R-:W-:-:S03]  /*11e0*/  SEL R7, R167, R16, !P2 ;  /* 0x00000010a7077207 */ /* 0x000fc60005000000 */
[----:B------:R-:W-:Y:S01]  /*11f0*/  IMAD.HI.U32 R6, R11, R2, RZ ;  /* 0x000000020b067227 */ /* 0x000fe200078e00ff */
[----:B------:R-:W-:-:S04]  /*1200*/  @P0 SHF.R.U32.HI R12, RZ, R3, R14 ;  /* 0x00000003ff0c0219 */ /* 0x000fc8000001160e */
[----:B------:R-:W-:Y:S01]  /*1210*/  @P0 SHF.R.U32.HI R11, RZ, R3, R6 ;  /* 0x00000003ff0b0219 */ /* 0x000fe20000011606 */
[----:B------:R-:W-:-:S04]  /*1220*/  IMAD R12, R12, R9, RZ ;  /* 0x000000090c0c7224 */ /* 0x000fc800078e02ff */
[----:B------:R-:W-:Y:S01]  /*1230*/  IMAD R6, R11, R9, RZ ;  /* 0x000000090b067224 */ /* 0x000fe200078e02ff */
[----:B------:R-:W-:-:S04]  /*1240*/  ISETP.GE.AND P1, PT, R5, R12, PT ;  /* 0x0000000c0500720c */ /* 0x000fc80003f26270 */
[----:B------:R-:W-:Y:S01]  /*1250*/  ISETP.GE.OR P1, PT, R7, R6, P1 ;  /* 0x000000060700720c */ /* 0x000fe20000f26670 */
[----:B------:R-:W-:-:S05]  /*1260*/  IMAD.HI.U32 R6, R5, R2, RZ ;  /* 0x0000000205067227 */ /* 0x000fca00078e00ff */
[----:B------:R-:W-:-:S04]  /*1270*/  SHF.R.U32.HI R6, RZ, R3, R6 ;  /* 0x00000003ff067219 */ /* 0x000fc80000011606 */
[----:B------:R-:W-:-:S03]  /*1280*/  SEL R6, R5, R6, !P0 ;  /* 0x0000000605067207 */ /* 0x000fc60004000000 */
[----:B------:R-:W-:Y:S01]  /*1290*/  @!P1 IMAD.HI.U32 R8, R7, R2, RZ ;  /* 0x0000000207089227 */ /* 0x000fe200078e00ff */
[----:B------:R-:W-:-:S04]  /*12a0*/  IADD3 R2, PT, PT, -R6, RZ, RZ ;  /* 0x000000ff06027210 */ /* 0x000fc80007ffe1ff */
[----:B------:R-:W-:Y:S01]  /*12b0*/  @!P1 SHF.R.U32.HI R8, RZ, R3, R8 ;  /* 0x00000003ff089219 */ /* 0x000fe20000011608 */
[----:B------:R-:W-:-:S03]  /*12c0*/  IMAD R2, R9, R2, R5 ;  /* 0x0000000209027224 */ /* 0x000fc600078e0205 */
[----:B------:R-:W-:Y:S02]  /*12d0*/  @!P1 SEL R3, R7, R8, !P0 ;  /* 0x0000000807039207 */ /* 0x000fe40004000000 */
[----:B------:R-:W-:-:S03]  /*12e0*/  IADD3 R8, PT, PT, -R5, RZ, RZ ;  /* 0x000000ff05087210 */ /* 0x000fc60007ffe1ff */
[--C-:B------:R-:W-:Y:S02]  /*12f0*/  @!P1 IMAD.IADD R6, R6, 0x1, -R3.reuse ;  /* 0x0000000106069824 */ /* 0x100fe400078e0a03 */
[----:B------:R-:W-:Y:S01]  /*1300*/  @!P1 IMAD R3, R2, R11, R3 ;  /* 0x0000000b02039224 */ /* 0x000fe200078e0203 */
[----:B------:R-:W-:Y:S01]  /*1310*/  IADD3 R2, PT, PT, -R7, RZ, RZ ;  /* 0x000000ff07027210 */ /* 0x000fe20007ffe1ff */
[----:B------:R-:W-:Y:S02]  /*1320*/  @!P1 IMAD R5, R6, R9, R7 ;  /* 0x0000000906059224 */ /* 0x000fe400078e0207 */
[----:B------:R-:W-:Y:S02]  /*1330*/  IMAD R8, R4, R8, R165 ;  /* 0x0000000804087224 */ /* 0x000fe400078e02a5 */
[----:B------:R-:W-:Y:S02]  /*1340*/  @!P1 IMAD.MOV.U32 R7, RZ, RZ, R3 ;  /* 0x000000ffff079224 */ /* 0x000fe400078e0003 */
[----:B------:R-:W-:-:S02]  /*1350*/  IMAD R2, R10, R2, R167 ;  /* 0x000000020a027224 */ /* 0x000fc400078e02a7 */
[----:B------:R-:W-:Y:S02]  /*1360*/  IMAD R165, R5, R4, R8 ;  /* 0x0000000405a57224 */ /* 0x000fe400078e0208 */
[----:B------:R-:W-:Y:S02]  /*1370*/  IMAD R167, R7, R10, R2 ;  /* 0x0000000a07a77224 */ /* 0x000fe400078e0202 */
.L_x_16:
[----:B------:R-:W1:Y:S01]  /*1380*/  LDCU UR4, c[0x0][0xb30] ;  /* 0x00016600ff0477ac */ /* 0x000e620008000800 */
[----:B------:R-:W2:Y:S08]  /*1390*/  S2UR UR37, SR_CgaCtaId ;  /* 0x00000000002579c3 */ /* 0x000eb00000008800 */
[----:B------:R-:W3:Y:S01]  /*13a0*/  LDC R72, c[0x0][0xb24] ;  /* 0x0002c900ff487b82 */ /* 0x000ee20000000800 */
[----:B-1----:R-:W-:-:S09]  /*13b0*/  UISETP.NE.AND UP1, UPT, UR4, 0x1, UPT ;  /* 0x000000010400788c */ /* 0x002fd2000bf25270 */
[----:B--2---:R-:W-:Y:S05]  /*13c0*/  BRA.U UP1, `(.L_x_17) ;  /* 0x0000000101407547 */ /* 0x004fea000b800000 */
[----:B------:R-:W1:Y:S08]  /*13d0*/  LDC.64 R4, c[0x0][0xb10] ;  /* 0x0002c400ff047b82 */ /* 0x000e700000000a00 */
[----:B------:R-:W2:Y:S08]  /*13e0*/  LDC.64 R2, c[0x0][0xb18] ;  /* 0x0002c600ff027b82 */ /* 0x000eb00000000a00 */
[----:B------:R-:W4:Y:S08]  /*13f0*/  LDC R6, c[0x0][0xb20] ;  /* 0x0002c800ff067b82 */ /* 0x000f300000000800 */
[----:B------:R-:W3:Y:S01]  /*1400*/  LDC R8, c[0x0][0xb0c] ;  /* 0x0002c300ff087b82 */ /* 0x000ee20000000800 */
[----:B-1----:R-:W-:-:S05]  /*1410*/  IMAD.HI.U32 R4, R167, R4, RZ ;  /* 0x00000004a7047227 */ /* 0x002fca00078e00ff */
[----:B------:R-:W-:Y:S01]  /*1420*/  SHF.R.U32.HI R4, RZ, R5, R4 ;  /* 0x00000005ff047219 */ /* 0x000fe20000011604 */
[----:B--2---:R-:W-:Y:S01]  /*1430*/  IMAD.HI.U32 R3, R165, R3, RZ ;  /* 0x00000003a5037227 */ /* 0x004fe200078e00ff */
[----:B------:R-:W-:-:S04]  /*1440*/  ISETP.NE.AND P0, PT, R2, 0x1, PT ;  /* 0x000000010200780c */ /* 0x000fc80003f05270 */
[----:B----4-:R-:W-:-:S04]  /*1450*/  SHF.R.U32.HI R6, RZ, R6, R3 ;  /* 0x00000006ff067219 */ /* 0x010fc80000011603 */
[----:B------:R-:W-:Y:S02]  /*1460*/  SEL R3, R165, R6, !P0 ;  /* 0x00000006a5037207 */ /* 0x000fe40004000000 */
[----:B---3--:R-:W-:-:S04]  /*1470*/  ISETP.NE.AND P1, PT, R8, 0x1, PT ;  /* 0x000000010800780c */ /* 0x008fc80003f25270 */
[----:B------:R-:W-:-:S05]  /*1480*/  SEL R4, R167, R4, !P1 ;  /* 0x00000004a7047207 */ /* 0x000fca0004800000 */
[----:B------:R-:W-:Y:S02]  /*1490*/  IMAD.IADD R5, R3, 0x1, -R4 ;  /* 0x0000000103057824 */ /* 0x000fe400078e0a04 */
[----:B------:R-:W-:Y:S02]  /*14a0*/  IMAD.IADD R3, R4, 0x1, -R3 ;  /* 0x0000000104037824 */ /* 0x000fe400078e0a03 */
[----:B------:R-:W-:Y:S02]  /*14b0*/  IMAD R167, R5, R8, R167 ;  /* 0x0000000805a77224 */ /* 0x000fe400078e02a7 */
[----:B------:R-:W-:-:S07]  /*14c0*/  IMAD R165, R3, R2, R165 ;  /* 0x0000000203a57224 */ /* 0x000fce00078e02a5 */
.L_x_17:
[----:B------:R-:W-:Y:S01]  /*14d0*/  BAR.SYNC.DEFER_BLOCKING 0x0 ;  /* 0x0000000000007b1d */ /* 0x000fe20000010000 */
[----:B------:R-:W-:Y:S01]  /*14e0*/  UISETP.NE.AND UP1, UPT, UR8, 0x2, UPT ;  /* 0x000000020800788c */ /* 0x000fe2000bf25270 */
[----:B------:R-:W-:Y:S02]  /*14f0*/  ISETP.NE.OR P5, PT, R0, 0x2, !P5 ;  /* 0x000000020000780c */ /* 0x000fe40006fa5670 */
[----:B------:R-:W-:-:S06]  /*1500*/  LOP3.LUT R2, R176, 0x1f, RZ, 0xc0, !PT ;  /* 0x0000001fb0027812 */ /* 0x000fcc00078ec0ff */
[----:B------:R-:W-:Y:S05]  /*1510*/  BRA.U UP1, `(.L_x_18) ;  /* 0x0000001901347547 */ /* 0x000fea000b800000 */
[----:B------:R-:W1:Y:S01]  /*1520*/  LDCU UR13, c[0x0][0x38c] ;  /* 0x00007180ff0d77ac */ /* 0x000e620008000800 */
[----:B------:R-:W2:Y:S01]  /*1530*/  LDC R9, c[0x0][0x370] ;  /* 0x0000dc00ff097b82 */ /* 0x000ea20000000800 */
[----:B------:R-:W-:Y:S01]  /*1540*/  PLOP3.LUT P1, PT, PT, PT, UP2, 0x80, 0x8 ;  /* 0x000000000008781c */ /* 0x000fe20003f2f028 */
[----:B------:R-:W-:Y:S01]  /*1550*/  HFMA2 R12, -RZ, RZ, 0, 0 ;  /* 0x00000000ff0c7431 */ /* 0x000fe200000001ff */
[----:B------:R-:W-:Y:S01]  /*1560*/  ISETP.EQ.OR P4, PT, R2, RZ, P5 ;  /* 0x000000ff0200720c */ /* 0x000fe20002f82670 */
[----:B------:R-:W-:Y:S01]  /*1570*/  IMAD.MOV.U32 R15, RZ, RZ, 0x1 ;  /* 0x00000001ff0f7424 */ /* 0x000fe200078e00ff */
[----:B------:R-:W-:Y:S01]  /*1580*/  PLOP3.LUT P1, PT, P1, PT, PT, 0x8, 0x80 ;  /* 0x000000000080781c */ /* 0x000fe20000f2e170 */
[----:B------:R-:W-:Y:S01]  /*1590*/  IMAD.MOV.U32 R14, RZ, RZ, RZ ;  /* 0x000000ffff0e7224 */ /* 0x000fe200078e00ff */
[----:B------:R-:W-:Y:S01]  /*15a0*/  MOV R8, 0x1 ;  /* 0x0000000100087802 */ /* 0x000fe20000000f00 */
[----:B------:R-:W4:Y:S01]  /*15b0*/  LDC R0, c[0x0][0x374] ;  /* 0x0000dd00ff007b82 */ /* 0x000f220000000800 */
[----:B------:R-:W-:Y:S01]  /*15c0*/  IMAD.MOV.U32 R10, RZ, RZ, RZ ;  /* 0x000000ffff0a7224 */ /* 0x000fe200078e00ff */
[----:B------:R-:W2:Y:S01]  /*15d0*/  LDCU.64 UR22, c[0x0][0x348] ;  /* 0x00006900ff1677ac */ /* 0x000ea20008000a00 */
[----:B------:R-:W-:Y:S01]  /*15e0*/  UMOV UR6, URZ ;  /* 0x000000ff00067c82 */ /* 0x000fe20008000000 */
[----:B-1----:R-:W-:-:S04]  /*15f0*/  UIADD3 UR5, UPT, UPT, UR13, 0x3f, URZ ;  /* 0x0000003f0d057890 */ /* 0x002fc8000fffe0ff */
[----:B------:R-:W-:-:S04]  /*1600*/  USHF.R.S32.HI UR4, URZ, 0x1f, UR5 ;  /* 0x0000001fff047899 */ /* 0x000fc80008011405 */
[----:B------:R-:W-:-:S04]  /*1610*/  ULEA.HI UR4, UR4, UR5, URZ, 0x6 ;  /* 0x0000000504047291 */ /* 0x000fc8000f8f30ff */
[----:B------:R-:W-:Y:S02]  /*1620*/  USHF.R.S32.HI UR15, URZ, 0x6, UR4 ;  /* 0x00000006ff0f7899 */ /* 0x000fe40008011404 */
[----:B------:R-:W-:Y:S02]  /*1630*/  UIADD3 UR4, UPT, UPT, UR13, -0x1, URZ ;  /* 0xffffffff0d047890 */ /* 0x000fe4000fffe0ff */
[----:B------:R-:W-:Y:S02]  /*1640*/  UISETP.LT.U32.AND UP0, UPT, UR15, 0x11, UPT ;  /* 0x000000110f00788c */ /* 0x000fe4000bf01070 */
[----:B------:R-:W-:Y:S02]  /*1650*/  UISETP.GE.U32.AND UP1, UPT, UR4, -0x7f, UPT ;  /* 0xffffff810400788c */ /* 0x000fe4000bf26070 */
[----:B------:R-:W-:Y:S02]  /*1660*/  USEL UR14, UR15, 0x11, UP0 ;  /* 0x000000110f0e7887 */ /* 0x000fe40008000000 */
[----:B------:R-:W-:-:S02]  /*1670*/  UIADD3 UR13, UPT, UPT, UR13, 0x7e, URZ ;  /* 0x0000007e0d0d7890 */ /* 0x000fc4000fffe0ff */
[----:B------:R-:W-:Y:S02]  /*1680*/  UIADD3 UR5, UPT, UPT, UR14, -0x1, URZ ;  /* 0xffffffff0e057890 */ /* 0x000fe4000fffe0ff */
[----:B------:R-:W-:-:S03]  /*1690*/  UIADD3 UR7, UPT, UPT, UR15, -UR14, URZ ;  /* 0x8000000e0f077290 */ /* 0x000fc6000fffe0ff */
[----:B------:R-:W-:-:S04]  /*16a0*/  @UP1 UIADD3 UR5, UPT, UPT, UR14, URZ, URZ ;  /* 0x000000ff0e051290 */ /* 0x000fc8000fffe0ff */
[----:B--2---:R-:W-:-:S12]  /*16b0*/  UIADD3 UR5, UPT, UPT, UR5, 0x1, URZ ;  /* 0x0000000105057890 */ /* 0x004fd8000fffe0ff */
.L_x_36:
[----:B------:R-:W-:Y:S01]  /*16c0*/  UISETP.NE.AND UP0, UPT, UR37, URZ, UPT ;  /* 0x000000ff2500728c */ /* 0x000fe2000bf05270 */
[----:B------:R-:W1:Y:S08]  /*16d0*/  S2UR UR37, SR_CgaCtaId ;  /* 0x00000000002579c3 */ /* 0x000e700000008800 */
[----:B------:R-:W-:Y:S05]  /*16e0*/  BRA.U UP0, `(.L_x_19) ;  /* 0x0000000100347547 */ /* 0x000fea000b800000 */
[----:B------:R-:W2:Y:S01]  /*16f0*/  S2R R2, SR_CgaCtaId ;  /* 0x0000000000027919 */ /* 0x000ea20000008800 */
[----:B------:R-:W-:-:S04]  /*1700*/  MOV R3, 0x400 ;  /* 0x0000040000037802 */ /* 0x000fc80000000f00 */
[----:B--2---:R-:W-:Y:S02]  /*1710*/  LEA R3, R2, R3, 0x18 ;  /* 0x0000000302037211 */ /* 0x004fe400078ec0ff */
[----:B------:R-:W-:-:S03]  /*1720*/  SHF.L.U32 R2, R8, 0x1f, RZ ;  /* 0x0000001f08027819 */ /* 0x000fc600000006ff */
[----:B------:R-:W-:-:S04]  /*1730*/  IMAD R3, R10, 0x8, R3 ;  /* 0x000000080a037824 */ /* 0x000fc800078e0203 */
[----:B------:R-:W2:Y:S02]  /*1740*/  SYNCS.PHASECHK.TRANS64.TRYWAIT P0, [R3+URZ+0x1a0], R2 ;  /* 0x0001a002030075a7 */ /* 0x000ea400080011ff */
[----:B--2---:R-:W-:Y:S05]  /*1750*/  @!P0 BRA `(.L_x_20) ;  /* 0x0000005800d88947 */ /* 0x004fea0003800000 */
.L_x_109:
[----:B------:R-:W-:Y:S01]  /*1760*/  VIADD R10, R10, 0x1 ;  /* 0x000000010a0a7836 */ /* 0x000fe20000000000 */
[----:B------:R2:W-:Y:S04]  /*1770*/  SYNCS.ARRIVE.TRANS64.A1T0 RZ, [R3+URZ+0x190], RZ ;  /* 0x000190ff03ff79a7 */ /* 0x0005e800081000ff */
[----:B------:R-:W-:-:S04]  /*1780*/  ISETP.NE.AND P0, PT, R10, 0x2, PT ;  /* 0x000000020a00780c */ /* 0x000fc80003f05270 */
[----:B------:R-:W-:Y:S02]  /*1790*/  SEL R10, R10, RZ, P0 ;  /* 0x000000ff0a0a7207 */ /* 0x000fe40000000000 */
[----:B--2---:R-:W-:-:S04]  /*17a0*/  SEL R3, RZ, 0x1, P0 ;  /* 0x00000001ff037807 */ /* 0x004fc80000000000 */
[----:B------:R-:W-:-:S07]  /*17b0*/  LOP3.LUT R8, R8, R3, RZ, 0x3c, !PT ;  /* 0x0000000308087212 */ /* 0x000fce00078e3cff */
.L_x_19:
[----:B------:R-:W-:Y:S01]  /*17c0*/  UMOV UR4, 0x400 ;  /* 0x0000040000047882 */ /* 0x000fe20000000000 */
[----:B------:R-:W-:Y:S01]  /*17d0*/  SHF.L.U32 R2, R15, 0x1f, RZ ;  /* 0x0000001f0f027819 */ /* 0x000fe200000006ff */
[----:B-1----:R-:W-:Y:S01]  /*17e0*/  ULEA UR4, UR37, UR4, 0x18 ;  /* 0x0000000425047291 */ /* 0x002fe2000f8ec0ff */
[----:B------:R-:W-:Y:S01]  /*17f0*/  R2UR UR35, R167 ;  /* 0x00000000a72372ca */ /* 0x000fe200000e0000 */
[----:B------:R-:W-:Y:S01]  /*1800*/  UISETP.GE.U32.AND UP0, UPT, UR13, 0x7f, UPT ;  /* 0x0000007f0d00788c */ /* 0x000fe2000bf06070 */
[----:B------:R-:W-:Y:S01]  /*1810*/  R2UR UR11, R165 ;  /* 0x00000000a50b72ca */ /* 0x000fe200000e0000 */
[----:B------:R-:W-:Y:S01]  /*1820*/  ULEA UR8, UR6, UR4, 0x3 ;  /* 0x0000000406087291 */ /* 0x000fe2000f8e18ff */
[----:B------:R-:W-:-:S08]  /*1830*/  UMOV UR24, URZ ;  /* 0x000000ff00187c82 */ /* 0x000fd00008000000 */
[----:B------:R1:W2:Y:S01]  /*1840*/  SYNCS.PHASECHK.TRANS64.TRYWAIT P0, [UR8+0x88], R2 ;  /* 0x00008802ff0075a7 */ /* 0x0002a20008001108 */
[----:B------:R-:W-:Y:S02]  /*1850*/  USHF.L.U32 UR35, UR35, 0x7, URZ ;  /* 0x0000000723237899 */ /* 0x000fe400080006ff */
[----:B------:R-:W-:Y:S01]  /*1860*/  USHF.L.U32 UR11, UR11, 0x6, URZ ;  /* 0x000000060b0b7899 */ /* 0x000fe200080006ff */
[----:B------:R-:W-:Y:S11]  /*1870*/  BRA.U !UP0, `(.L_x_21) ;  /* 0x0000000108a87547 */ /* 0x000ff6000b800000 */
[----:B------:R-:W-:Y:S01]  /*1880*/  UMOV UR16, URZ ;  /* 0x000000ff00107c82 */ /* 0x000fe20008000000 */
[----:B------:R-:W-:-:S05]  /*1890*/  UMOV UR17, UR6 ;  /* 0x0000000600117c82 */ /* 0x000fca0008000000 */
.L_x_26:
[----:B-1----:R-:W-:Y:S01]  /*18a0*/  ULEA UR33, UR17, UR4, 0x3 ;  /* 0x0000000411217291 */ /* 0x002fe2000f8e18ff */
[----:B--2---:R-:W-:Y:S01]  /*18b0*/  @!P5 MOV R3, 0x3000 ;  /* 0x000030000003d802 */ /* 0x004fe20000000f00 */
[----:B--2---:R-:W-:Y:S10]  /*18c0*/  @P0 BRA `(.L_x_22) ;  /* 0x00000000000c0947 */ /* 0x004ff40003800000 */
[----:B------:R-:W-:-:S04]  /*18d0*/  SHF.L.U32 R5, R15, 0x1f, RZ ;  /* 0x0000001f0f057819 */ /* 0x000fc800000006ff */
[----:B------:R-:W2:Y:S02]  /*18e0*/  SYNCS.PHASECHK.TRANS64.TRYWAIT P0, [UR33+0x88], R5 ;  /* 0x00008805ff0075a7 */ /* 0x000ea40008001121 */
[----:B--2---:R-:W-:Y:S05]  /*18f0*/  @!P0 BRA `(.L_x_23) ;  /* 0x0000005800848947 */ /* 0x004fea0003800000 */
.L_x_22:
[----:B------:R2:W-:Y:S01]  /*1900*/  @!P5 SYNCS.ARRIVE.TRANS64 RZ, [UR33], R3 ;  /* 0x00000003ffffd9a7 */ /* 0x0005e20008000021 */
[----:B------:R-:W-:Y:S04]  /*1910*/  BSSY.RECONVERGENT B0, `(.L_x_24) ;  /* 0x0000003000007945 */ /* 0x000fe80003800200 */
[----:B------:R-:W-:Y:S05]  /*1920*/  @P4 BRA `(.L_x_25) ;  /* 0x0000000000044947 */ /* 0x000fea0003800000 */
[----:B------:R-:W-:Y:S05]  /*1930*/  BPT.TRAP 0x1 ;  /* 0x000000040000795c */ /* 0x000fea0000300000 */
.L_x_25:
[----:B------:R-:W-:Y:S05]  /*1940*/  BSYNC.RECONVERGENT B0 ;  /* 0x0000000000007941 */ /* 0x000fea0003800200 */
.L_x_24:
[----:B------:R-:W-:Y:S02]  /*1950*/  UIADD3 UR6, UPT, UPT, UR17, 0x1, URZ ;  /* 0x0000000111067890 */ /* 0x000fe4000fffe0ff */
[----:B------:R-:W-:Y:S02]  /*1960*/  ULEA UR32, UR17, UR4, 0xd ;  /* 0x0000000411207291 */ /* 0x000fe4000f8e68ff */
[----:B------:R-:W-:Y:S02]  /*1970*/  UISETP.NE.AND UP0, UPT, UR6, 0x11, UPT ;  /* 0x000000110600788c */ /* 0x000fe4000bf05270 */
[----:B------:R-:W-:Y:S02]  /*1980*/  UIADD3 UR26, UP1, UPT, UR22, 0x80, URZ ;  /* 0x00000080161a7890 */ /* 0x000fe4000ff3e0ff */
[----:B------:R-:W-:Y:S02]  /*1990*/  USEL UR9, URZ, 0x1, UP0 ;  /* 0x00000001ff097887 */ /* 0x000fe40008000000 */
[----:B------:R-:W-:-:S02]  /*19a0*/  USEL UR6, UR6, URZ, UP0 ;  /* 0x000000ff06067287 */ /* 0x000fc40008000000 */
[----:B------:R-:W-:Y:S02]  /*19b0*/  UIADD3 UR20, UP0, UPT, UR22, 0x180, URZ ;  /* 0x0000018016147890 */ /* 0x000fe4000ff1e0ff */
[----:B------:R-:W-:Y:S01]  /*19c0*/  ULEA UR8, UR6, UR4, 0x3 ;  /* 0x0000000406087291 */ /* 0x000fe2000f8e18ff */
[----:B------:R-:W-:Y:S01]  /*19d0*/  LOP3.LUT R15, R15, UR9, RZ, 0x3c, !PT ;  /* 0x000000090f0f7c12 */ /* 0x000fe2000f8e3cff */
[----:B------:R-:W-:Y:S02]  /*19e0*/  USHF.L.U32 UR34, UR16, 0x6, URZ ;  /* 0x0000000610227899 */ /* 0x000fe400080006ff */
[----:B------:R-:W-:Y:S01]  /*19f0*/  UIADD3.X UR27, UPT, UPT, URZ, UR23, URZ, UP1, !UPT ;  /* 0x00000017ff1b7290 */ /* 0x000fe20008ffe4ff */
[----:B-1----:R-:W-:Y:S01]  /*1a00*/  SHF.L.U32 R2, R15, 0x1f, RZ ;  /* 0x0000001f0f027819 */ /* 0x002fe200000006ff */
[----:B------:R-:W-:Y:S02]  /*1a10*/  UIADD3 UR32, UPT, UPT, UR32, 0x4400, URZ ;  /* 0x0000440020207890 */ /* 0x000fe4000fffe0ff */
[----:B------:R-:W-:Y:S01]  /*1a20*/  UIADD3.X UR21, UPT, UPT, URZ, UR23, URZ, UP0, !UPT ;  /* 0x00000017ff157290 */ /* 0x000fe200087fe4ff */
[----:B------:R1:W1:Y:S01]  /*1a30*/  SYNCS.PHASECHK.TRANS64.TRYWAIT P0, [UR8+0x88], R2 ;  /* 0x00008802ff0075a7 */ /* 0x0002620008001108 */
[----:B------:R-:W-:Y:S01]  /*1a40*/  ULEA UR8, UR17, UR4, 0xc ;  /* 0x0000000411087291 */ /* 0x000fe2000f8e60ff */
[----:B------:R-:W-:Y:S01]  /*1a50*/  UMOV UR18, 0x0 ;  /* 0x0000000000127882 */ /* 0x000fe20000000000 */
[----:B------:R-:W-:-:S02]  /*1a60*/  UMOV UR19, 0x10000000 ;  /* 0x1000000000137882 */ /* 0x000fc40000000000 */
[----:B------:R-:W-:Y:S01]  /*1a70*/  UIADD3 UR8, UPT, UPT, UR8, 0x26400, URZ ;  /* 0x0002640008087890 */ /* 0x000fe2000fffe0ff */
[----:B------:R1:W-:Y:S01]  /*1a80*/  UTMALDG.3D [UR32], [UR26], desc[UR18] ;  /* 0x000012201a0075b4 */ /* 0x0003e20008011000 */
[----:B------:R-:W-:Y:S01]  /*1a90*/  UMOV UR12, UR36 ;  /* 0x00000024000c7c82 */ /* 0x000fe20008000000 */
[----:B------:R-:W-:Y:S01]  /*1aa0*/  UMOV UR9, UR33 ;  /* 0x0000002100097c82 */ /* 0x000fe20008000000 */
[----:B------:R-:W-:Y:S01]  /*1ab0*/  UMOV UR10, UR34 ;  /* 0x00000022000a7c82 */ /* 0x000fe20008000000 */
[----:B------:R-:W-:Y:S01]  /*1ac0*/  UIADD3 UR16, UPT, UPT, UR16, 0x1, URZ ;  /* 0x0000000110107890 */ /* 0x000fe2000fffe0ff */
[----:B------:R-:W-:Y:S01]  /*1ad0*/  UMOV UR24, UR5 ;  /* 0x0000000500187c82 */ /* 0x000fe20008000000 */
[----:B------:R-:W-:Y:S02]  /*1ae0*/  UMOV UR17, UR6 ;  /* 0x0000000600117c82 */ /* 0x000fe40008000000 */
[----:B------:R1:W-:Y:S01]  /*1af0*/  UTMALDG.3D [UR8], [UR20], desc[UR18] ;  /* 0x00001208140075b4 */ /* 0x0003e20008011000 */
[----:B------:R-:W-:-:S09]  /*1b00*/  UISETP.NE.AND UP0, UPT, UR16, UR5, UPT ;  /* 0x000000051000728c */ /* 0x000fd2000bf05270 */
[----:B------:R-:W-:Y:S05]  /*1b10*/  BRA.U UP0, `(.L_x_26) ;  /* 0xfffffffd00607547 */ /* 0x000fea000b83ffff */
.L_x_21:
[----:B-1----:R-:W-:Y:S01]  /*1b20*/  ULEA UR8, UR6, UR4, 0x3 ;  /* 0x0000000406087291 */ /* 0x002fe2000f8e18ff */
[----:B------:R-:W-:Y:S01]  /*1b30*/  SHF.L.U32 R2, R15, 0x1f, RZ ;  /* 0x0000001f0f027819 */ /* 0x000fe200000006ff */
[----:B------:R-:W-:Y:S01]  /*1b40*/  @!P1 SYNCS.ARRIVE.TRANS64.A1T0 RZ, [UR4+0x128], RZ ;  /* 0x000128ffffff99a7 */ /* 0x000fe20008100004 */
[----:B------:R-:W-:-:S06]  /*1b50*/  UISETP.GT.AND UP0, UPT, UR15, UR14, UPT ;  /* 0x0000000e0f00728c */ /* 0x000fcc000bf04270 */
[----:B--2---:R1:W2:Y:S03]  /*1b60*/  SYNCS.PHASECHK.TRANS64.TRYWAIT P0, [UR8+0x88], R2 ;  /* 0x00008802ff0075a7 */ /* 0x0042a60008001108 */
[----:B------:R-:W-:Y:S05]  /*1b70*/  BRA.U !UP0, `(.L_x_27) ;  /* 0x0000000108ac7547 */ /* 0x000fea000b800000 */
[----:B------:R-:W-:Y:S01]  /*1b80*/  UIADD3 UR21, UPT, UPT, UR7, UR24, URZ ;  /* 0x0000001807157290 */ /* 0x000fe2000fffe0ff */
[----:B------:R-:W-:-:S11]  /*1b90*/  UMOV UR25, UR6 ;  /* 0x0000000600197c82 */ /* 0x000fd60008000000 */
.L_x_32:
[----:B-1----:R-:W-:Y:S01]  /*1ba0*/  ULEA UR17, UR25, UR4, 0x3 ;  /* 0x0000000419117291 */ /* 0x002fe2000f8e18ff */
[----:B--2---:R-:W-:Y:S01]  /*1bb0*/  @!P5 MOV R3, 0x3000 ;  /* 0x000030000003d802 */ /* 0x004fe20000000f00 */
[----:B--2---:R-:W-:Y:S10]  /*1bc0*/  @P0 BRA `(.L_x_28) ;  /* 0x00000000000c0947 */ /* 0x004ff40003800000 */
[----:B------:R-:W-:-:S04]  /*1bd0*/  SHF.L.U32 R5, R15, 0x1f, RZ ;  /* 0x0000001f0f057819 */ /* 0x000fc800000006ff */
[----:B------:R-:W2:Y:S02]  /*1be0*/  SYNCS.PHASECHK.TRANS64.TRYWAIT P0, [UR17+0x88], R5 ;  /* 0x00008805ff0075a7 */ /* 0x000ea40008001111 */
[----:B--2---:R-:W-:Y:S05]  /*1bf0*/  @!P0 BRA `(.L_x_29) ;  /* 0x0000005400dc8947 */ /* 0x004fea0003800000 */
.L_x_28:
[----:B------:R2:W-:Y:S01]  /*1c00*/  @!P5 SYNCS.ARRIVE.TRANS64 RZ, [UR17], R3 ;  /* 0x00000003ffffd9a7 */ /* 0x0005e20008000011 */
[----:B------:R-:W-:Y:S04]  /*1c10*/  BSSY.RECONVERGENT B0, `(.L_x_30) ;  /* 0x0000003000007945 */ /* 0x000fe80003800200 */
[----:B------:R-:W-:Y:S05]  /*1c20*/  @P4 BRA `(.L_x_31) ;  /* 0x0000000000044947 */ /* 0x000fea0003800000 */
[----:B------:R-:W-:Y:S05]  /*1c30*/  BPT.TRAP 0x1 ;  /* 0x000000040000795c */ /* 0x000fea0000300000 */
.L_x_31:
[----:B------:R-:W-:Y:S05]  /*1c40*/  BSYNC.RECONVERGENT B0 ;  /* 0x0000000000007941 */ /* 0x000fea0003800200 */
.L_x_30:
        /* <DEDUP_REMOVED lines=10> */
[----:B------:R-:W-:Y:S01]  /*1cf0*/  UIADD3 UR16, UPT, UPT, UR16, 0x4400, URZ ;  /* 0x0000440010107890 */ /* 0x000fe2000fffe0ff */
[----:B-1----:R-:W-:Y:S01]  /*1d00*/  SHF.L.U32 R2, R15, 0x1f, RZ ;  /* 0x0000001f0f027819 */ /* 0x002fe200000006ff */
[----:B------:R-:W-:Y:S02]  /*1d10*/  UIADD3.X UR31, UPT, UPT, URZ, UR23, URZ, UP1, !UPT ;  /* 0x00000017ff1f7290 */ /* 0x000fe40008ffe4ff */
[----:B------:R-:W-:Y:S01]  /*1d20*/  UIADD3.X UR29, UPT, UPT, URZ, UR23, URZ, UP0, !UPT ;  /* 0x00000017ff1d7290 */ /* 0x000fe200087fe4ff */
[----:B------:R1:W1:Y:S01]  /*1d30*/  SYNCS.PHASECHK.TRANS64.TRYWAIT P0, [UR8+0x88], R2 ;  /* 0x00008802ff0075a7 */ /* 0x0002620008001108 */
[----:B------:R-:W-:Y:S01]  /*1d40*/  ULEA UR8, UR25, UR4, 0xc ;  /* 0x0000000419087291 */ /* 0x000fe2000f8e60ff */
[----:B------:R-:W-:Y:S01]  /*1d50*/  UMOV UR26, 0x0 ;  /* 0x00000000001a7882 */ /* 0x000fe20000000000 */
[----:B------:R-:W-:-:S02]  /*1d60*/  UMOV UR27, 0x10000000 ;  /* 0x10000000001b7882 */ /* 0x000fc40000000000 */
[----:B------:R-:W-:Y:S01]  /*1d70*/  UIADD3 UR8, UPT, UPT, UR8, 0x26400, URZ ;  /* 0x0002640008087890 */ /* 0x000fe2000fffe0ff */
[----:B------:R-:W-:Y:S01]  /*1d80*/  UMOV UR19, UR35 ;  /* 0x0000002300137c82 */ /* 0x000fe20008000000 */
[----:B------:R-:W-:Y:S01]  /*1d90*/  UMOV UR20, UR36 ;  /* 0x0000002400147c82 */ /* 0x000fe20008000000 */
[----:B------:R-:W-:Y:S01]  /*1da0*/  UMOV UR12, UR36 ;  /* 0x00000024000c7c82 */ /* 0x000fe20008000000 */
[----:B------:R-:W-:Y:S01]  /*1db0*/  UMOV UR9, UR17 ;  /* 0x0000001100097c82 */ /* 0x000fe20008000000 */
[----:B------:R-:W-:Y:S01]  /*1dc0*/  UMOV UR10, UR18 ;  /* 0x00000012000a7c82 */ /* 0x000fe20008000000 */
[----:B------:R1:W-:Y:S01]  /*1dd0*/  UTMALDG.3D [UR16], [UR30], desc[UR26] ;  /* 0x00001a101e0075b4 */ /* 0x0003e20008011000 */
[----:B------:R-:W-:Y:S01]  /*1de0*/  UIADD3 UR24, UPT, UPT, UR24, 0x1, URZ ;  /* 0x0000000118187890 */ /* 0x000fe2000fffe0ff */
[----:B------:R-:W-:-:S03]  /*1df0*/  UMOV UR25, UR6 ;  /* 0x0000000600197c82 */ /* 0x000fc60008000000 */
[----:B------:R-:W-:Y:S01]  /*1e00*/  UISETP.NE.AND UP0, UPT, UR24, UR21, UPT ;  /* 0x000000151800728c */ /* 0x000fe2000bf05270 */
[----:B------:R1:W-:Y:S08]  /*1e10*/  UTMALDG.3D [UR8], [UR28], desc[UR26] ;  /* 0x00001a081c0075b4 */ /* 0x0003f00008011000 */
[----:B------:R-:W-:Y:S05]  /*1e20*/  BRA.U UP0, `(.L_x_32) ;  /* 0xfffffffd005c7547 */ /* 0x000fea000b83ffff */
.L_x_27:
[----:B-1----:R-:W-:Y:S01]  /*1e30*/  LEA R2, R14, UR4, 0x3 ;  /* 0x000000040e027c11 */ /* 0x002fe2000f8e18ff */
[----:B------:R-:W-:Y:S01]  /*1e40*/  NOP ;  /* 0x0000000000007918 */ /* 0x000fe20000000000 */
[----:B--2---:R-:W-:Y:S02]  /*1e50*/  SHF.L.U32 R3, R12, 0x1f, RZ ;  /* 0x0000001f0c037819 */ /* 0x004fe400000006ff */
[----:B------:R-:W-:Y:S02]  /*1e60*/  LEA R4, R14, UR4, 0x4 ;  /* 0x000000040e047c11 */ /* 0x000fe4000f8e20ff */
[----:B------:R-:W1:Y:S02]  /*1e70*/  SYNCS.PHASECHK.TRANS64.TRYWAIT P0, [R2+URZ+0x130], R3 ;  /* 0x00013003020075a7 */ /* 0x000e6400080011ff */
[----:B-1----:R-:W-:Y:S05]  /*1e80*/  @!P0 BRA `(.L_x_33) ;  /* 0x0000005400508947 */ /* 0x002fea0003800000 */
.L_x_112:
[----:B------:R-:W2:Y:S01]  /*1e90*/  LDS.128 R4, [R4+0x1c0] ;  /* 0x0001c00004047984 */ /* 0x000ea20000000c00 */
[----:B---3--:R-:W-:Y:S01]  /*1ea0*/  ISETP.GE.AND P0, PT, R72, 0x1, PT ;  /* 0x000000014800780c */ /* 0x008fe20003f06270 */
[----:B-1----:R-:W-:Y:S01]  /*1eb0*/  VIADD R2, R2, 0x140 ;  /* 0x0000014002027836 */ /* 0x002fe20000000000 */
[----:B------:R-:W-:Y:S01]  /*1ec0*/  @!PT LDS RZ, [RZ] ;  /* 0x00000000fffff984 */ /* 0x000fe20000000800 */
[----:B------:R-:W-:Y:S01]  /*1ed0*/  @!PT LDS RZ, [RZ] ;  /* 0x00000000fffff984 */ /* 0x000fe20000000800 */
[----:B------:R-:W-:Y:S01]  /*1ee0*/  @!PT LDS RZ, [RZ] ;  /* 0x00000000fffff984 */ /* 0x000fe20000000800 */
[----:B------:R-:W-:Y:S01]  /*1ef0*/  @!PT LDS RZ, [RZ] ;  /* 0x00000000fffff984 */ /* 0x000fe20000000800 */
[----:B------:R1:W-:Y:S06]  /*1f00*/  MEMBAR.ALL.CTA ;  /* 0x0000000000007992 */ /* 0x0003ec0000008000 */
[----:B-1----:R-:W1:Y:S01]  /*1f10*/  FENCE.VIEW.ASYNC.S ;  /* 0x00000000000073c6 */ /* 0x002e620000000000 */
[----:B------:R-:W-:-:S04]  /*1f20*/  PRMT R2, RZ, 0x654, R2 ;  /* 0x00000654ff027816 */ /* 0x000fc80000000002 */
[----:B-1----:R1:W-:Y:S01]  /*1f30*/  SYNCS.ARRIVE.TRANS64.RED.A1T0 RZ, [R2+URZ], RZ ;  /* 0x000000ff02ff79a7 */ /* 0x0023e200081004ff */
[----:B--2---:R-:W-:-:S13]  /*1f40*/  LOP3.LUT P2, RZ, R6, 0x1, RZ, 0xc0, !PT ;  /* 0x0000000106ff7812 */ /* 0x004fda000784c0ff */
[----:B------:R-:W-:Y:S01]  /*1f50*/  @P2 SHF.R.U32.HI R3, RZ, 0x10, R5 ;  /* 0x00000010ff032819 */ /* 0x000fe20000011605 */
[----:B------:R-:W-:Y:S01]  /*1f60*/  VOTEU.ANY UP0, P2 ;  /* 0x0000000000ff7886 */ /* 0x000fe20001000100 */
[----:B------:R-:W-:Y:S02]  /*1f70*/  @P2 MOV R13, R4 ;  /* 0x00000004000d2202 */ /* 0x000fe40000000f00 */
[----:B------:R-:W-:Y:S02]  /*1f80*/  @P2 R2UR.BROADCAST UR8, R3 ;  /* 0x00000000030822ca */ /* 0x000fe400008e0000 */
[----:B------:R-:W-:-:S11]  /*1f90*/  @P2 LOP3.LUT R11, R5, 0xffff, RZ, 0xc0, !PT ;  /* 0x0000ffff050b2812 */ /* 0x000fd600078ec0ff */
[----:B------:R-:W-:Y:S01]  /*1fa0*/  @UP0 UMOV UR36, UR8 ;  /* 0x0000000800240c82 */ /* 0x000fe20008000000 */
[----:B-1----:R-:W-:Y:S05]  /*1fb0*/  @!P0 BRA `(.L_x_34) ;  /* 0x0000000000b88947 */ /* 0x002fea0003800000 */
[----:B------:R-:W4:Y:S01]  /*1fc0*/  LDC.64 R4, c[0x0][0xb18] ;  /* 0x0002c600ff047b82 */ /* 0x000f220000000a00 */
[----:B------:R-:W-:-:S07]  /*1fd0*/  ISETP.NE.AND P3, PT, R72, 0x1, PT ;  /* 0x000000014800780c */ /* 0x000fce0003f65270 */
[----:B------:R-:W1:Y:S08]  /*1fe0*/  LDC.64 R6, c[0x0][0xb10] ;  /* 0x0002c400ff067b82 */ /* 0x000e700000000a00 */
[----:B------:R-:W2:Y:S08]  /*1ff0*/  LDC R16, c[0x0][0xb20] ;  /* 0x0002c800ff107b82 */ /* 0x000eb00000000800 */
[----:B------:R-:W3:Y:S01]  /*2000*/  LDC R18, c[0x0][0xb0c] ;  /* 0x0002c300ff127b82 */ /* 0x000ee20000000800 */
[----:B----4-:R-:W-:Y:S01]  /*2010*/  IMAD.HI.U32 R17, R0, R5, RZ ;  /* 0x0000000500117227 */ /* 0x010fe200078e00ff */
[----:B------:R-:W-:-:S03]  /*2020*/  ISETP.NE.AND P0, PT, R4, 0x1, PT ;  /* 0x000000010400780c */ /* 0x000fc60003f05270 */
[----:B------:R-:W-:-:S03]  /*2030*/  IMAD.HI.U32 R5, R11, R5, RZ ;  /* 0x000000050b057227 */ /* 0x000fc600078e00ff */
[----:B------:R-:W4:Y:S01]  /*2040*/  LDC.64 R2, c[0x0][0xb28] ;  /* 0x0002ca00ff027b82 */ /* 0x000f220000000a00 */
[----:B-1----:R-:W-:-:S04]  /*2050*/  IMAD.HI.U32 R20, R9, R6, RZ ;  /* 0x0000000609147227 */ /* 0x002fc800078e00ff */
[----:B------:R-:W-:Y:S01]  /*2060*/  IMAD.HI.U32 R22, R13, R6, RZ ;  /* 0x000000060d167227 */ /* 0x000fe200078e00ff */
[----:B------:R-:W-:Y:S02]  /*2070*/  SHF.R.U32.HI R20, RZ, R7, R20 ;  /* 0x00000007ff147219 */ /* 0x000fe40000011614 */
[-C--:B--2---:R-:W-:Y:S02]  /*2080*/  SHF.R.U32.HI R17, RZ, R16.reuse, R17 ;  /* 0x00000010ff117219 */ /* 0x084fe40000011611 */
[----:B------:R-:W-:Y:S02]  /*2090*/  SHF.R.U32.HI R16, RZ, R16, R5 ;  /* 0x00000010ff107219 */ /* 0x000fe40000011605 */
[----:B------:R-:W-:Y:S02]  /*20a0*/  SEL R17, R0, R17, !P0 ;  /* 0x0000001100117207 */ /* 0x000fe40004000000 */
[----:B------:R-:W-:Y:S02]  /*20b0*/  SHF.R.U32.HI R22, RZ, R7, R22 ;  /* 0x00000007ff167219 */ /* 0x000fe40000011616 */
[----:B---3--:R-:W-:-:S02]  /*20c0*/  ISETP.NE.AND P1, PT, R18, 0x1, PT ;  /* 0x000000011200780c */ /* 0x008fc40003f25270 */
[----:B------:R-:W-:Y:S02]  /*20d0*/  SEL R5, R11, R16, !P0 ;  /* 0x000000100b057207 */ /* 0x000fe40004000000 */
[----:B------:R-:W-:Y:S02]  /*20e0*/  SEL R19, R9, R20, !P1 ;  /* 0x0000001409137207 */ /* 0x000fe40004800000 */
[----:B------:R-:W-:Y:S01]  /*20f0*/  SEL R7, R13, R22, !P1 ;  /* 0x000000160d077207 */ /* 0x000fe20004800000 */
[----:B----4-:R-:W-:-:S04]  /*2100*/  IMAD.HI.U32 R20, R17, R2, RZ ;  /* 0x0000000211147227 */ /* 0x010fc800078e00ff */
        /* <DEDUP_REMOVED lines=10> */
[----:B------:R-:W-:-:S04]  /*21b0*/  @!P0 IMAD.HI.U32 R16, R7, R2, RZ ;  /* 0x0000000207108227 */ /* 0x000fc800078e00ff */
[----:B------:R-:W-:Y:S01]  /*21c0*/  IMAD.MOV R2, RZ, RZ, -R6 ;  /* 0x000000ffff027224 */ /* 0x000fe200078e0a06 */
[----:B------:R-:W-:-:S03]  /*21d0*/  @!P0 SHF.R.U32.HI R16, RZ, R3, R16 ;  /* 0x00000003ff108219 */ /* 0x000fc60000011610 */
[----:B------:R-:W-:Y:S01]  /*21e0*/  IMAD R2, R72, R2, R5 ;  /* 0x0000000248027224 */ /* 0x000fe200078e0205 */
        /* <DEDUP_REMOVED lines=11> */
.L_x_34:
[----:B------:R-:W1:Y:S02]  /*22a0*/  LDCU UR8, c[0x0][0xb30] ;  /* 0x00016600ff0877ac */ /* 0x000e640008000800 */
[----:B-1----:R-:W-:-:S09]  /*22b0*/  UISETP.NE.AND UP0, UPT, UR8, 0x1, UPT ;  /* 0x000000010800788c */ /* 0x002fd2000bf05270 */
[----:B------:R-:W-:Y:S05]  /*22c0*/  BRA.U UP0, `(.L_x_35) ;  /* 0x0000000100407547 */ /* 0x000fea000b800000 */
[----:B------:R-:W1:Y:S08]  /*22d0*/  LDC.64 R4, c[0x0][0xb10] ;  /* 0x0002c400ff047b82 */ /* 0x000e700000000a00 */
[----:B------:R-:W2:Y:S08]  /*22e0*/  LDC.64 R2, c[0x0][0xb18] ;  /* 0x0002c600ff027b82 */ /* 0x000eb00000000a00 */
[----:B------:R-:W3:Y:S08]  /*22f0*/  LDC R6, c[0x0][0xb20] ;  /* 0x0002c800ff067b82 */ /* 0x000ef00000000800 */
[----:B------:R-:W4:Y:S01]  /*2300*/  LDC R16, c[0x0][0xb0c] ;  /* 0x0002c300ff107b82 */ /* 0x000f220000000800 */
[----:B-1----:R-:W-:-:S05]  /*2310*/  IMAD.HI.U32 R4, R13, R4, RZ ;  /* 0x000000040d047227 */ /* 0x002fca00078e00ff */
[----:B------:R-:W-:Y:S01]  /*2320*/  SHF.R.U32.HI R4, RZ, R5, R4 ;  /* 0x00000005ff047219 */ /* 0x000fe20000011604 */
[----:B--2---:R-:W-:Y:S01]  /*2330*/  IMAD.HI.U32 R3, R11, R3, RZ ;  /* 0x000000030b037227 */ /* 0x004fe200078e00ff */
[----:B------:R-:W-:-:S04]  /*2340*/  ISETP.NE.AND P0, PT, R2, 0x1, PT ;  /* 0x000000010200780c */ /* 0x000fc80003f05270 */
[----:B---3--:R-:W-:-:S04]  /*2350*/  SHF.R.U32.HI R6, RZ, R6, R3 ;  /* 0x00000006ff067219 */ /* 0x008fc80000011603 */
[----:B------:R-:W-:Y:S02]  /*2360*/  SEL R3, R11, R6, !P0 ;  /* 0x000000060b037207 */ /* 0x000fe40004000000 */
[----:B----4-:R-:W-:-:S04]  /*2370*/  ISETP.NE.AND P1, PT, R16, 0x1, PT ;  /* 0x000000011000780c */ /* 0x010fc80003f25270 */
[----:B------:R-:W-:-:S05]  /*2380*/  SEL R4, R13, R4, !P1 ;  /* 0x000000040d047207 */ /* 0x000fca0004800000 */
[----:B------:R-:W-:Y:S02]  /*2390*/  IMAD.IADD R5, R3, 0x1, -R4 ;  /* 0x0000000103057824 */ /* 0x000fe400078e0a04 */
[----:B------:R-:W-:Y:S02]  /*23a0*/  IMAD.IADD R3, R4, 0x1, -R3 ;  /* 0x0000000104037824 */ /* 0x000fe400078e0a03 */
[----:B------:R-:W-:Y:S02]  /*23b0*/  IMAD R13, R5, R16, R13 ;  /* 0x00000010050d7224 */ /* 0x000fe400078e020d */
[----:B------:R-:W-:-:S07]  /*23c0*/  IMAD R11, R3, R2, R11 ;  /* 0x00000002030b7224 */ /* 0x000fce00078e020b */
.L_x_35:
[----:B------:R-:W-:Y:S01]  /*23d0*/  VIADD R14, R14, 0x1 ;  /* 0x000000010e0e7836 */ /* 0x000fe20000000000 */
[----:B------:R-:W-:Y:S01]  /*23e0*/  PLOP3.LUT P1, PT, PT, PT, PT, 0x80, 0x8 ;  /* 0x000000000008781c */ /* 0x000fe20003f2f070 */
[----:B------:R-:W-:Y:S02]  /*23f0*/  IMAD.IADD R167, R13, 0x1, R166 ;  /* 0x000000010da77824 */ /* 0x000fe400078e02a6 */
[----:B------:R-:W-:Y:S01]  /*2400*/  IMAD.IADD R165, R11, 0x1, R164 ;  /* 0x000000010ba57824 */ /* 0x000fe200078e02a4 */
[----:B------:R-:W-:-:S04]  /*2410*/  ISETP.NE.AND P0, PT, R14, 0x2, PT ;  /* 0x000000020e00780c */ /* 0x000fc80003f05270 */
[----:B------:R-:W-:Y:S02]  /*2420*/  SEL R3, RZ, 0x1, P0 ;  /* 0x00000001ff037807 */ /* 0x000fe40000000000 */
[----:B------:R-:W-:Y:S02]  /*2430*/  SEL R14, R14, RZ, P0 ;  /* 0x000000ff0e0e7207 */ /* 0x000fe40000000000 */
[----:B------:R-:W-:Y:S01]  /*2440*/  LOP3.LUT R12, R12, R3, RZ, 0x3c, !PT ;  /* 0x000000030c0c7212 */ /* 0x000fe200078e3cff */
[----:B------:R-:W-:Y:S06]  /*2450*/  @P2 BRA `(.L_x_36) ;  /* 0xfffffff000982947 */ /* 0x000fec000383ffff */
[----:B------:R-:W-:Y:S01]  /*2460*/  UIADD3 UR4, UPT, UPT, UR4, 0x88, URZ ;  /* 0x0000008804047890 */ /* 0x000fe2000fffe0ff */
[----:B------:R-:W-:-:S03]  /*2470*/  SHF.L.U32 R3, R15, 0x1f, RZ ;  /* 0x0000001f0f037819 */ /* 0x000fc600000006ff */
[----:B------:R-:W-:-:S09]  /*2480*/  ULEA UR5, UR6, UR4, 0x3 ;  /* 0x0000000406057291 */ /* 0x000fd2000f8e18ff */
[----:B------:R-:W1:Y:S02]  /*2490*/  SYNCS.PHASECHK.TRANS64.TRYWAIT P0, [UR5], R3 ;  /* 0x00000003ff0075a7 */ /* 0x000e640008001105 */
[----:B-1----:R-:W-:Y:S05]  /*24a0*/  @!P0 BRA `(.L_x_37) ;  /* 0x0000004c00dc8947 */ /* 0x002fea0003800000 */
.L_x_114:
[----:B------:R-:W-:-:S04]  /*24b0*/  UIADD3 UR6, UPT, UPT, UR6, 0x1, URZ ;  /* 0x0000000106067890 */ /* 0x000fc8000fffe0ff */
[----:B------:R-:W-:-:S04]  /*24c0*/  UISETP.NE.AND UP0, UPT, UR6, 0x11, UPT ;  /* 0x000000110600788c */ /* 0x000fc8000bf05270 */
[----:B------:R-:W-:Y:S02]  /*24d0*/  USEL UR7, URZ, 0x1, UP0 ;  /* 0x00000001ff077887 */ /* 0x000fe40008000000 */
[----:B------:R-:W-:-:S04]  /*24e0*/  USEL UR6, UR6, URZ, UP0 ;  /* 0x000000ff06067287 */ /* 0x000fc80008000000 */
[----:B------:R-:W-:Y:S01]  /*24f0*/  ULEA UR5, UR6, UR4, 0x3 ;  /* 0x0000000406057291 */ /* 0x000fe2000f8e18ff */
[----:B------:R-:W-:-:S04]  /*2500*/  LOP3.LUT R2, R15, UR7, RZ, 0x3c, !PT ;  /* 0x000000070f027c12 */ /* 0x000fc8000f8e3cff */
[----:B-1----:R-:W-:-:S04]  /*2510*/  SHF.L.U32 R3, R2, 0x1f, RZ ;  /* 0x0000001f02037819 */ /* 0x002fc800000006ff */
[----:B------:R-:W1:Y:S02]  /*2520*/  SYNCS.PHASECHK.TRANS64.TRYWAIT P0, [UR5], R3 ;  /* 0x00000003ff0075a7 */ /* 0x000e640008001105 */
[----:B-1----:R-:W-:Y:S05]  /*2530*/  @!P0 BRA `(.L_x_38) ;  /* 0x0000004c00d08947 */ /* 0x002fea0003800000 */
.L_x_116:
        /* <DEDUP_REMOVED lines=9> */
.L_x_118:
        /* <DEDUP_REMOVED lines=9> */
.L_x_120:
        /* <DEDUP_REMOVED lines=9> */
.L_x_122:
        /* <DEDUP_REMOVED lines=9> */
.L_x_124:
        /* <DEDUP_REMOVED lines=9> */
.L_x_126:
        /* <DEDUP_REMOVED lines=9> */
.L_x_128:
        /* <DEDUP_REMOVED lines=9> */
.L_x_130:
        /* <DEDUP_REMOVED lines=9> */
.L_x_132:
        /* <DEDUP_REMOVED lines=9> */
.L_x_134:
        /* <DEDUP_REMOVED lines=9> */
.L_x_136:
        /* <DEDUP_REMOVED lines=9> */
.L_x_138:
        /* <DEDUP_REMOVED lines=9> */
.L_x_140:
        /* <DEDUP_REMOVED lines=9> */
.L_x_142:
        /* <DEDUP_REMOVED lines=9> */
.L_x_144:
[----:B------:R-:W-:-:S04]  /*2d20*/  UIADD3 UR6, UPT, UPT, UR6, 0x1, URZ ;  /* 0x0000000106067890 */ /* 0x000fc8000fffe0ff */
[----:B------:R-:W-:-:S04]  /*2d30*/  UISETP.NE.AND UP0, UPT, UR6, 0x11, UPT ;  /* 0x000000110600788c */ /* 0x000fc8000bf05270 */
[----:B------:R-:W-:Y:S02]  /*2d40*/  USEL UR5, URZ, 0x1, UP0 ;  /* 0x00000001ff057887 */ /* 0x000fe40008000000 */
[----:B------:R-:W-:-:S04]  /*2d50*/  USEL UR6, UR6, URZ, UP0 ;  /* 0x000000ff06067287 */ /* 0x000fc80008000000 */
[----:B------:R-:W-:Y:S01]  /*2d60*/  ULEA UR6, UR6, UR4, 0x3 ;  /* 0x0000000406067291 */ /* 0x000fe2000f8e18ff */
[----:B-1----:R-:W-:-:S04]  /*2d70*/  LOP3.LUT R3, R2, UR5, RZ, 0x3c, !PT ;  /* 0x0000000502037c12 */ /* 0x002fc8000f8e3cff */
[----:B------:R-:W-:Y:S01]  /*2d80*/  SHF.L.U32 R3, R3, 0x1f, RZ ;  /* 0x0000001f03037819 */ /* 0x000fe200000006ff */
[----:B----4-:R-:W-:-:S07]  /*2d90*/  IMAD.U32 R0, RZ, RZ, UR6 ;  /* 0x00000006ff007e24 */ /* 0x010fce000f8e00ff */
.L_x_53:
[----:B-1----:R1:W2:Y:S02]  /*2da0*/  SYNCS.PHASECHK.TRANS64.TRYWAIT P0, [R0+URZ], R3 ;  /* 0x00000003000075a7 */ /* 0x0022a400080011ff */
[----:B--2---:R-:W-:Y:S05]  /*2db0*/  @!P0 NANOSLEEP.SYNCS 0x989680 ;  /* 0x009896800000895d */ /* 0x004fea0003900000 */
[----:B------:R-:W2:Y:S02]  /*2dc0*/  @!P0 SYNCS.PHASECHK.TRANS64 P0, [R0+URZ], R3 ;  /* 0x00000003000085a7 */ /* 0x000ea400080010ff */
[----:B--2---:R-:W-:Y:S05]  /*2dd0*/  @P0 EXIT ;  /* 0x000000000000094d */ /* 0x004fea0003800000 */
[----:B------:R-:W-:Y:S05]  /*2de0*/  BRA `(.L_x_53) ;  /* 0xfffffffc00ec7947 */ /* 0x000fea000383ffff */
.L_x_18:
[----:B------:R-:W-:-:S04]  /*2df0*/  UISETP.NE.AND UP1, UPT, UR37, URZ, UPT ;  /* 0x000000ff2500728c */ /* 0x000fc8000bf25270 */
[----:B------:R-:W-:-:S09]  /*2e00*/  UISETP.NE.OR UP1, UPT, UR8, 0x1, UP1 ;  /* 0x000000010800788c */ /* 0x000fd20008f25670 */
[----:B------:R-:W-:Y:S05]  /*2e10*/  BRA.U UP1, `(.L_x_54) ;  /* 0x0000000501487547 */ /* 0x000fea000b800000 */
[----:B------:R-:W-:Y:S01]  /*2e20*/  ISETP.NE.AND P2, PT, R2, RZ, PT ;  /* 0x000000ff0200720c */ /* 0x000fe20003f45270 */
[----:B------:R-:W-:Y:S01]  /*2e30*/  IMAD.MOV.U32 R12, RZ, RZ, 0x1 ;  /* 0x00000001ff0c7424 */ /* 0x000fe200078e00ff */
[----:B------:R-:W-:Y:S02]  /*2e40*/  CS2R R10, SRZ ;  /* 0x00000000000a7805 */ /* 0x000fe4000001ff00 */
[----:B------:R-:W-:Y:S01]  /*2e50*/  CS2R R8, SRZ ;  /* 0x0000000000087805 */ /* 0x000fe2000001ff00 */
[----:B------:R-:W-:Y:S01]  /*2e60*/  UMOV UR4, 0x400 ;  /* 0x0000040000047882 */ /* 0x000fe20000000000 */
[----:B------:R-:W-:Y:S01]  /*2e70*/  UMOV UR6, URZ ;  /* 0x000000ff00067c82 */ /* 0x000fe20008000000 */
[----:B------:R-:W-:-:S12]  /*2e80*/  ULEA UR37, UR37, UR4, 0x18 ;  /* 0x0000000425257291 */ /* 0x000fd8000f8ec0ff */
.L_x_58:
[----:B------:R-:W-:Y:S02]  /*2e90*/  LEA R0, R8, UR37, 0x3 ;  /* 0x0000002508007c11 */ /* 0x000fe4000f8e18ff */
[----:B------:R-:W-:-:S03]  /*2ea0*/  SHF.L.U32 R5, R9, 0x1f, RZ ;  /* 0x0000001f09057819 */ /* 0x000fc600000006ff */
[----:B------:R-:W-:Y:S01]  /*2eb0*/  VIADD R4, R0, 0x1a0 ;  /* 0x000001a000047836 */ /* 0x000fe20000000000 */
[----:B------:R-:W1:Y:S02]  /*2ec0*/  SYNCS.PHASECHK.TRANS64.TRYWAIT P0, [R0+URZ+0x190], R5 ;  /* 0x00019005000075a7 */ /* 0x000e6400080011ff */
[----:B-1----:R-:W-:Y:S05]  /*2ed0*/  @!P0 BRA `(.L_x_55) ;  /* 0x0000004800d08947 */ /* 0x002fea0003800000 */
.L_x_145:
[----:B------:R-:W-:Y:S01]  /*2ee0*/  ULEA UR5, UR6, UR37, 0x3 ;  /* 0x0000002506057291 */ /* 0x000fe2000f8e18ff */
[----:B------:R-:W-:Y:S02]  /*2ef0*/  PRMT R4, RZ, 0x654, R4 ;  /* 0x00000654ff047816 */ /* 0x000fe40000000004 */
[----:B-1----:R-:W-:Y:S01]  /*2f00*/  SHF.L.U32 R5, R12, 0x1f, RZ ;  /* 0x0000001f0c057819 */ /* 0x002fe200000006ff */
[----:B------:R-:W-:Y:S01]  /*2f10*/  UIADD3 UR4, UPT, UPT, UR5, 0x130, URZ ;  /* 0x0000013005047890 */ /* 0x000fe2000fffe0ff */
[----:B------:R1:W-:Y:S05]  /*2f20*/  SYNCS.ARRIVE.TRANS64.RED.A1T0 RZ, [R4+URZ], RZ ;  /* 0x000000ff04ff79a7 */ /* 0x0003ea00081004ff */
[----:B------:R-:W-:Y:S01]  /*2f30*/  IMAD.U32 R7, RZ, RZ, UR4 ;  /* 0x00000004ff077e24 */ /* 0x000fe2000f8e00ff */
[----:B------:R-:W2:Y:S04]  /*2f40*/  SYNCS.PHASECHK.TRANS64.TRYWAIT P0, [UR5+0x140], R5 ;  /* 0x00014005ff0075a7 */ /* 0x000ea80008001105 */
[----:B------:R-:W-:Y:S01]  /*2f50*/  PRMT R6, R2, 0x654, R7 ;  /* 0x0000065402067816 */ /* 0x000fe20000000007 */
[----:B-1----:R-:W-:Y:S01]  /*2f60*/  @!P2 IMAD.MOV.U32 R4, RZ, RZ, 0x10 ;  /* 0x00000010ff04a424 */ /* 0x002fe200078e00ff */
[----:B--2---:R-:W-:Y:S06]  /*2f70*/  @!P0 BRA `(.L_x_56) ;  /* 0x0000004800bc8947 */ /* 0x004fec0003800000 */
.L_x_147:
[----:B------:R-:W-:Y:S01]  /*2f80*/  ULEA UR4, UR6, UR37, 0x4 ;  /* 0x0000002506047291 */ /* 0x000fe2000f8e20ff */
[----:B------:R-:W-:Y:S01]  /*2f90*/  SEL R3, R6, R3, !P2 ;  /* 0x0000000306037207 */ /* 0x000fe20005000000 */
[----:B------:R-:W-:Y:S01]  /*2fa0*/  UIADD3 UR5, UPT, UPT, UR5, 0x130, URZ ;  /* 0x0000013005057890 */ /* 0x000fe2000fffe0ff */
[----:B-1----:R-:W-:Y:S01]  /*2fb0*/  LEA R0, R11, UR37, 0x3 ;  /* 0x000000250b007c11 */ /* 0x002fe2000f8e18ff */
[----:B------:R-:W-:Y:S01]  /*2fc0*/  UIADD3 UR4, UPT, UPT, UR4, 0x1c0, URZ ;  /* 0x000001c004047890 */ /* 0x000fe2000fffe0ff */
[----:B------:R-:W-:Y:S01]  /*2fd0*/  SHF.L.U32 R5, R10, 0x1f, RZ ;  /* 0x0000001f0a057819 */ /* 0x000fe200000006ff */
[----:B------:R1:W-:Y:S01]  /*2fe0*/  @!P2 SYNCS.ARRIVE.TRANS64.RED RZ, [R3+URZ], R4 ;  /* 0x0000000403ffa9a7 */ /* 0x0003e200080004ff */
[----:B------:R-:W-:Y:S01]  /*2ff0*/  UIADD3 UR6, UPT, UPT, UR6, 0x1, URZ ;  /* 0x0000000106067890 */ /* 0x000fe2000fffe0ff */
[----:B------:R-:W-:-:S03]  /*3000*/  VIADD R8, R8, 0x1 ;  /* 0x0000000108087836 */ /* 0x000fc60000000000 */
[----:B------:R-:W-:Y:S02]  /*3010*/  UISETP.NE.AND UP0, UPT, UR6, 0x2, UPT ;  /* 0x000000020600788c */ /* 0x000fe4000bf05270 */
[----:B------:R-:W-:Y:S06]  /*3020*/  UGETNEXTWORKID.BROADCAST [UR4], [UR5] ;  /* 0x00000000040073ca */ /* 0x000fec0008000100 */
[----:B------:R-:W-:Y:S01]  /*3030*/  USEL UR4, URZ, 0x1, UP0 ;  /* 0x00000001ff047887 */ /* 0x000fe20008000000 */
[----:B------:R-:W-:Y:S01]  /*3040*/  ISETP.NE.AND P0, PT, R8, 0x2, PT ;  /* 0x000000020800780c */ /* 0x000fe20003f05270 */
[----:B------:R-:W-:Y:S01]  /*3050*/  USEL UR6, UR6, URZ, UP0 ;  /* 0x000000ff06067287 */ /* 0x000fe20008000000 */
[----:B------:R-:W2:Y:S03]  /*3060*/  SYNCS.PHASECHK.TRANS64.TRYWAIT P1, [R0+URZ+0x130], R5 ;  /* 0x00013005000075a7 */ /* 0x000ea600080211ff */
[----:B------:R-:W-:Y:S01]  /*3070*/  LOP3.LUT R12, R12, UR4, RZ, 0x3c, !PT ;  /* 0x000000040c0c7c12 */ /* 0x000fe2000f8e3cff */
[----:B-12---:R-:W-:Y:S07]  /*3080*/  @!P1 BRA `(.L_x_57) ;  /* 0x0000004800909947 */ /* 0x006fee0003800000 */
.L_x_148:
[C---:B------:R-:W-:Y:S01]  /*3090*/  LEA R4, R11.reuse, UR37, 0x4 ;  /* 0x000000250b047c11 */ /* 0x040fe2000f8e20ff */
[----:B-1----:R-:W-:Y:S01]  /*30a0*/  VIADD R0, R0, 0x140 ;  /* 0x0000014000007836 */ /* 0x002fe20000000000 */
[----:B------:R-:W-:Y:S01]  /*30b0*/  SEL R8, R8, RZ, P0 ;  /* 0x000000ff08087207 */ /* 0x000fe20000000000 */
[----:B------:R-:W-:-:S03]  /*30c0*/  VIADD R11, R11, 0x1 ;  /* 0x000000010b0b7836 */ /* 0x000fc60000000000 */
[----:B------:R-:W1:Y:S01]  /*30d0*/  LDS.128 R4, [R4+0x1c0] ;  /* 0x0001c00004047984 */ /* 0x000e620000000c00 */
[----:B------:R-:W-:Y:S02]  /*30e0*/  PRMT R0, RZ, 0x654, R0 ;  /* 0x00000654ff007816 */ /* 0x000fe40000000000 */
[C---:B------:R-:W-:Y:S01]  /*30f0*/  ISETP.NE.AND P1, PT, R11.reuse, 0x2, PT ;  /* 0x000000020b00780c */ /* 0x040fe20003f25270 */
[----:B------:R-:W-:Y:S01]  /*3100*/  @!PT LDS RZ, [RZ] ;  /* 0x00000000fffff984 */ /* 0x000fe20000000800 */
[----:B------:R-:W-:Y:S01]  /*3110*/  @!PT LDS RZ, [RZ] ;  /* 0x00000000fffff984 */ /* 0x000fe20000000800 */
[----:B------:R-:W-:Y:S01]  /*3120*/  @!PT LDS RZ, [RZ] ;  /* 0x00000000fffff984 */ /* 0x000fe20000000800 */
[----:B------:R-:W-:Y:S01]  /*3130*/  @!PT LDS RZ, [RZ] ;  /* 0x00000000fffff984 */ /* 0x000fe20000000800 */
[----:B------:R2:W-:Y:S06]  /*3140*/  MEMBAR.ALL.CTA ;  /* 0x0000000000007992 */ /* 0x0005ec0000008000 */
[----:B--2---:R-:W2:Y:S01]  /*3150*/  FENCE.VIEW.ASYNC.S ;  /* 0x00000000000073c6 */ /* 0x004ea20000000000 */
[----:B------:R-:W-:Y:S01]  /*3160*/  SEL R11, R11, RZ, P1 ;  /* 0x000000ff0b0b7207 */ /* 0x000fe20000800000 */
[----:B--2---:R2:W-:Y:S01]  /*3170*/  SYNCS.ARRIVE.TRANS64.RED.A1T0 RZ, [R0+URZ], RZ ;  /* 0x000000ff00ff79a7 */ /* 0x0045e200081004ff */
[----:B-1----:R-:W-:-:S02]  /*3180*/  LOP3.LUT P3, RZ, R6, 0x1, RZ, 0xc0, !PT ;  /* 0x0000000106ff7812 */ /* 0x002fc4000786c0ff */
[----:B------:R-:W-:-:S04]  /*3190*/  SEL R5, RZ, 0x1, P1 ;  /* 0x00000001ff057807 */ /* 0x000fc80000800000 */
[----:B------:R-:W-:Y:S02]  /*31a0*/  LOP3.LUT R10, R10, R5, RZ, 0x3c, !PT ;  /* 0x000000050a0a7212 */ /* 0x000fe400078e3cff */
[----:B--2---:R-:W-:-:S04]  /*31b0*/  SEL R0, RZ, 0x1, P0 ;  /* 0x00000001ff007807 */ /* 0x004fc80000000000 */
[----:B------:R-:W-:Y:S01]  /*31c0*/  LOP3.LUT R9, R9, R0, RZ, 0x3c, !PT ;  /* 0x0000000009097212 */ /* 0x000fe200078e3cff */
[----:B------:R-:W-:Y:S06]  /*31d0*/  @P3 BRA `(.L_x_58) ;  /* 0xfffffffc002c3947 */ /* 0x000fec000383ffff */
[----:B------:R-:W-:Y:S01]  /*31e0*/  ULEA UR5, UR6, UR37, 0x3 ;  /* 0x0000002506057291 */ /* 0x000fe2000f8e18ff */
[----:B------:R-:W-:-:S08]  /*31f0*/  SHF.L.U32 R3, R12, 0x1f, RZ ;  /* 0x0000001f0c037819 */ /* 0x000fd000000006ff */
[----:B------:R-:W1:Y:S02]  /*3200*/  SYNCS.PHASECHK.TRANS64 P0, [UR5+0x140], R3 ;  /* 0x00014003ff0075a7 */ /* 0x000e640008001005 */
[----:B-1----:R-:W-:Y:S05]  /*3210*/  @P0 BRA `(.L_x_59) ;  /* 0x0000000000080947 */ /* 0x002fea0003800000 */
[----:B------:R-:W1:Y:S02]  /*3220*/  SYNCS.PHASECHK.TRANS64.TRYWAIT P0, [UR5+0x140], R3 ;  /* 0x00014003ff0075a7 */ /* 0x000e640008001105 */
[----:B-1----:R-:W-:Y:S05]  /*3230*/  @!P0 BRA `(.L_x_60) ;  /* 0x0000004800388947 */ /* 0x002fea0003800000 */
.L_x_59:
[----:B------:R-:W-:-:S04]  /*3240*/  UIADD3 UR4, UPT, UPT, UR6, 0x1, URZ ;  /* 0x0000000106047890 */ /* 0x000fc8000fffe0ff */
[----:B------:R-:W-:-:S04]  /*3250*/  UISETP.NE.AND UP0, UPT, UR4, 0x2, UPT ;  /* 0x000000020400788c */ /* 0x000fc8000bf05270 */
[----:B------:R-:W-:Y:S02]  /*3260*/  USEL UR7, URZ, 0x1, UP0 ;  /* 0x00000001ff077887 */ /* 0x000fe40008000000 */
[----:B------:R-:W-:-:S04]  /*3270*/  USEL UR4, UR4, URZ, UP0 ;  /* 0x000000ff04047287 */ /* 0x000fc80008000000 */
[----:B------:R-:W-:Y:S01]  /*3280*/  ULEA UR4, UR4, UR37, 0x3 ;  /* 0x0000002504047291 */ /* 0x000fe2000f8e18ff */
[----:B-1----:R-:W-:-:S04]  /*3290*/  LOP3.LUT R3, R12, UR7, RZ, 0x3c, !PT ;  /* 0x000000070c037c12 */ /* 0x002fc8000f8e3cff */
[----:B------:R-:W-:-:S04]  /*32a0*/  SHF.L.U32 R0, R3, 0x1f, RZ ;  /* 0x0000001f03007819 */ /* 0x000fc800000006ff */
[----:B------:R-:W1:Y:S02]  /*32b0*/  SYNCS.PHASECHK.TRANS64 P0, [UR4+0x140], R0 ;  /* 0x00014000ff0075a7 */ /* 0x000e640008001004 */
[----:B-1----:R-:W-:Y:S05]  /*32c0*/  @P0 EXIT ;  /* 0x000000000000094d */ /* 0x002fea0003800000 */
[----:B------:R-:W-:Y:S02]  /*32d0*/  SHF.L.U32 R3, R3, 0x1f, RZ ;  /* 0x0000001f03037819 */ /* 0x000fe400000006ff */
[----:B------:R-:W-:-:S07]  /*32e0*/  MOV R0, UR4 ;  /* 0x0000000400007c02 */ /* 0x000fce0008000f00 */
.L_x_61:
[----:B-1----:R1:W2:Y:S02]  /*32f0*/  SYNCS.PHASECHK.TRANS64.TRYWAIT P0, [R0+URZ+0x140], R3 ;  /* 0x00014003000075a7 */ /* 0x0022a400080011ff */
[----:B--2---:R-:W-:Y:S05]  /*3300*/  @!P0 NANOSLEEP.SYNCS 0x989680 ;  /* 0x009896800000895d */ /* 0x004fea0003900000 */
[----:B------:R-:W2:Y:S02]  /*3310*/  @!P0 SYNCS.PHASECHK.TRANS64 P0, [R0+URZ+0x140], R3 ;  /* 0x00014003000085a7 */ /* 0x000ea400080010ff */
[----:B--2---:R-:W-:Y:S05]  /*3320*/  @P0 EXIT ;  /* 0x000000000000094d */ /* 0x004fea0003800000 */
[----:B------:R-:W-:Y:S05]  /*3330*/  BRA `(.L_x_61) ;  /* 0xfffffffc00ec7947 */ /* 0x000fea000383ffff */
.L_x_54:
[----:B------:R-:W-:-:S09]  /*3340*/  UISETP.NE.AND UP1, UPT, UR8, URZ, UPT ;  /* 0x000000ff0800728c */ /* 0x000fd2000bf25270 */
[----:B------:R-:W-:Y:S05]  /*3350*/  BRA.U UP1, `(.L_x_62) ;  /* 0x0000000d017c7547 */ /* 0x000fea000b800000 */
[----:B------:R-:W-:Y:S01]  /*3360*/  UMOV UR4, 0x40 ;  /* 0x0000004000047882 */ /* 0x000fe20000000000 */
[----:B------:R-:W-:Y:S01]  /*3370*/  NOP ;  /* 0x0000000000007918 */ /* 0x000fe20000000000 */
[----:B------:R-:W-:Y:S01]  /*3380*/  ULEA UR4, UR37, UR4, 0x18 ;  /* 0x0000000425047291 */ /* 0x000fe2000f8ec0ff */
[----:B------:R-:W-:Y:S02]  /*3390*/  UMOV UR5, 0x400 ;  /* 0x0000040000057882 */ /* 0x000fe40000000000 */
[----:B------:R-:W-:-:S06]  /*33a0*/  ULEA UR37, UR37, UR5, 0x18 ;  /* 0x0000000525257291 */ /* 0x000fcc000f8ec0ff */
[----:B------:R-:W1:Y:S02]  /*33b0*/  LDS.U8 R0, [UR4+0x1c] ;  /* 0x00001c04ff007984 */ /* 0x000e640008000000 */
[----:B-1----:R-:W-:-:S13]  /*33c0*/  ISETP.NE.AND P0, PT, R0, RZ, PT ;  /* 0x000000ff0000720c */ /* 0x002fda0003f05270 */
[----:B------:R-:W-:Y:S05]  /*33d0*/  @P0 BRA `(.L_x_63) ;  /* 0x0000000000580947 */ /* 0x000fea0003800000 */
[----:B------:R-:W-:-:S13]  /*33e0*/  ELECT P0, URZ, PT ;  /* 0x0000000000ff782f */ /* 0x000fda0003800000 */
[----:B------:R-:W-:Y:S05]  /*33f0*/  @!P0 BRA `(.L_x_64) ;  /* 0x0000000000608947 */ /* 0x000fea0003800000 */
[----:B------:R-:W-:Y:S01]  /*3400*/  UMOV UR5, 0x10 ;  /* 0x0000001000057882 */ /* 0x000fe20000000000 */
[----:B------:R-:W-:Y:S01]  /*3410*/  HFMA2 R0, -RZ, RZ, 0, 5.9604644775390625e-08 ;  /* 0x00000001ff007431 */ /* 0x000fe200000001ff */
[----:B------:R-:W-:-:S03]  /*3420*/  MOV R2, 0xffff ;  /* 0x0000ffff00027802 */ /* 0x000fc60000000f00 */
[----:B------:R-:W-:Y:S04]  /*3430*/  DEPBAR.LE SB1, 0x36 ;  /* 0x00009d800000791a */ /* 0x000fe80000000000 */
[----:B------:R-:W1:Y:S02]  /*3440*/  UTCATOMSWS.FIND_AND_SET.ALIGN UP0, UR5, UR5 ;  /* 0x00000005000575e3 */ /* 0x000e640008000800 */
[----:B-1----:R-:W-:Y:S01]  /*3450*/  MOV R3, UR5 ;  /* 0x0000000500037c02 */ /* 0x002fe20008000f00 */
[----:B------:R-:W-:Y:S06]  /*3460*/  BRA.U UP0, `(.L_x_65) ;  /* 0x0000000100187547 */ /* 0x000fec000b800000 */
.L_x_66:
[----:B------:R-:W-:Y:S05]  /*3470*/  NANOSLEEP 0x64 ;  /* 0x000000640000795d */ /* 0x000fea0003800000 */
[----:B------:R-:W-:-:S05]  /*3480*/  UMOV UR5, 0x10 ;  /* 0x0000001000057882 */ /* 0x000fca0000000000 */
[----:B------:R-:W-:Y:S04]  /*3490*/  DEPBAR.LE SB1, 0x36 ;  /* 0x00009d800000791a */ /* 0x000fe80000000000 */
[----:B------:R-:W1:Y:S02]  /*34a0*/  UTCATOMSWS.FIND_AND_SET.ALIGN UP0, UR5, UR5 ;  /* 0x00000005000575e3 */ /* 0x000e640008000800 */
[----:B-1----:R-:W-:Y:S01]  /*34b0*/  MOV R3, UR5 ;  /* 0x0000000500037c02 */ /* 0x002fe20008000f00 */
[----:B------:R-:W-:Y:S05]  /*34c0*/  BRA.U !UP0, `(.L_x_66) ;  /* 0xfffffffd08e87547 */ /* 0x000fea000b83ffff */
.L_x_65:
[-C--:B------:R-:W-:Y:S02]  /*34d0*/  SHF.L.U32 R2, R2, R3.reuse, RZ ;  /* 0x0000000302027219 */ /* 0x080fe400000006ff */
[----:B------:R-:W-:Y:S01]  /*34e0*/  SHF.L.U32 R0, R0, R3, RZ ;  /* 0x0000000300007219 */ /* 0x000fe200000006ff */
[----:B------:R-:W-:Y:S02]  /*34f0*/  IMAD.SHL.U32 R3, R3, 0x20, RZ ;  /* 0x0000002003037824 */ /* 0x000fe400078e00ff */
[----:B------:R1:W-:Y:S04]  /*3500*/  ATOMS.OR RZ, [UR4+0x14], R2 ;  /* 0x00001402ffff798c */ /* 0x0003e8000b000004 */
[----:B------:R1:W-:Y:S04]  /*3510*/  ATOMS.OR RZ, [UR4+0x18], R0 ;  /* 0x00001800ffff798c */ /* 0x0003e8000b000004 */
[----:B------:R1:W-:Y:S01]  /*3520*/  STS [UR37+0x1e0], R3 ;  /* 0x0001e003ff007988 */ /* 0x0003e20008000825 */
[----:B------:R-:W-:Y:S05]  /*3530*/  BRA `(.L_x_64) ;  /* 0x0000000000107947 */ /* 0x000fea0003800000 */
.L_x_63:
[----:B------:R-:W-:Y:S02]  /*3540*/  MOV R0, 0xffffffff ;  /* 0xffffffff00007802 */ /* 0x000fe40000000f00 */
[----:B------:R-:W-:-:S03]  /*3550*/  MOV R2, 0x3580 ;  /* 0x0000358000027802 */ /* 0x000fc60000000f00 */
[----:B------:R1:W-:Y:S04]  /*3560*/  STS [UR37+0x1e0], R0 ;  /* 0x0001e000ff007988 */ /* 0x0003e80008000825 */
[----:B-1-3-5:R-:W-:Y:S05]  /*3570*/  CALL.REL.NOINC `($__internal_1_$__cuda_sm10x_tcgen05_guardrail_trap_phase_invalid_during_alloc) ;  /* 0x0000004800b47944 */ /* 0x02afea0003c00000 */
.L_x_64:
[----:B------:R-:W-:Y:S05]  /*3580*/  WARPSYNC.ALL ;  /* 0x0000000000007948 */ /* 0x000fea0003800000 */
[----:B------:R-:W2:Y:S01]  /*3590*/  S2UR UR6, SR_CgaCtaId ;  /* 0x00000000000679c3 */ /* 0x000ea20000008800 */
[----:B------:R-:W-:Y:S01]  /*35a0*/  UMOV UR4, 0x400 ;  /* 0x0000040000047882 */ /* 0x000fe20000000000 */
[----:B------:R-:W-:-:S06]  /*35b0*/  NOP ;  /* 0x0000000000007918 */ /* 0x000fcc0000000000 */
[----:B------:R-:W-:Y:S06]  /*35c0*/  BAR.ARV 0x6, 0xa0 ;  /* 0x0182800000007b1d */ /* 0x000fec0000002000 */
[----:B------:R-:W4:Y:S01]  /*35d0*/  LDCU UR7, c[0x0][0x38c] ;  /* 0x00007180ff0777ac */ /* 0x000f220008000800 */
[----:B------:R-:W-:Y:S01]  /*35e0*/  IMAD.MOV.U32 R11, RZ, RZ, 0x1 ;  /* 0x00000001ff0b7424 */ /* 0x000fe200078e00ff */
[----:B------:R-:W-:Y:S01]  /*35f0*/  CS2R R8, SRZ ;  /* 0x0000000000087805 */ /* 0x000fe2000001ff00 */
[----:B------:R-:W-:Y:S01]  /*3600*/  IMAD.MOV.U32 R10, RZ, RZ, RZ ;  /* 0x000000ffff0a7224 */ /* 0x000fe200078e00ff */
[----:B------:R-:W-:Y:S01]  /*3610*/  UMOV UR18, URZ ;  /* 0x000000ff00127c82 */ /* 0x000fe20008000000 */
[----:B------:R-:W-:Y:S01]  /*3620*/  UMOV UR17, URZ ;  /* 0x000000ff00117c82 */ /* 0x000fe20008000000 */
[----:B------:R-:W-:Y:S01]  /*3630*/  UMOV UR22, 0x0 ;  /* 0x0000000000167882 */ /* 0x000fe20000000000 */
[----:B------:R-:W-:Y:S01]  /*3640*/  UMOV UR23, 0x81004a0 ;  /* 0x081004a000177882 */ /* 0x000fe20000000000 */
[----:B------:R-:W-:Y:S01]  /*3650*/  UMOV UR20, 0x0 ;  /* 0x0000000000147882 */ /* 0x000fe20000000000 */
[----:B------:R-:W-:Y:S01]  /*3660*/  UMOV UR21, 0x81004a0 ;  /* 0x081004a000157882 */ /* 0x000fe20000000000 */
[----:B--2---:R-:W-:Y:S01]  /*3670*/  ULEA UR6, UR6, UR4, 0x18 ;  /* 0x0000000406067291 */ /* 0x004fe2000f8ec0ff */
[----:B------:R-:W2:Y:S03]  /*3680*/  LDCU UR4, c[0x0][0x38c] ;  /* 0x00007180ff0477ac */ /* 0x000ea60008000800 */
[----:B------:R-:W-:-:S02]  /*3690*/  UIADD3 UR11, UPT, UPT, UR6, 0x4400, URZ ;  /* 0x00004400060b7890 */ /* 0x000fc4000fffe0ff */
[----:B----4-:R-:W-:-:S03]  /*36a0*/  UIADD3 UR7, UPT, UPT, UR7, 0x3f, URZ ;  /* 0x0000003f07077890 */ /* 0x010fc6000fffe0ff */
[----:B-1----:R-:W1:Y:S01]  /*36b0*/  LDS R0, [UR6+0x1e0] ;  /* 0x0001e006ff007984 */ /* 0x002e620008000800 */
[----:B------:R-:W-:Y:S02]  /*36c0*/  UIADD3 UR12, UPT, UPT, UR6, 0x26400, URZ ;  /* 0x00026400060c7890 */ /* 0x000fe4000fffe0ff */
[----:B------:R-:W-:Y:S02]  /*36d0*/  USHF.R.S32.HI UR5, URZ, 0x1f, UR7 ;  /* 0x0000001fff057899 */ /* 0x000fe40008011407 */
[----:B------:R-:W-:Y:S02]  /*36e0*/  USHF.R.U32.HI UR11, URZ, 0x4, UR11 ;  /* 0x00000004ff0b7899 */ /* 0x000fe4000801160b */
[----:B------:R-:W-:Y:S02]  /*36f0*/  ULEA.HI UR5, UR5, UR7, URZ, 0x6 ;  /* 0x0000000705057291 */ /* 0x000fe4000f8f30ff */
[----:B------:R-:W-:Y:S02]  /*3700*/  USHF.R.U32.HI UR12, URZ, 0x4, UR12 ;  /* 0x00000004ff0c7899 */ /* 0x000fe4000801160c */
[----:B------:R-:W-:-:S02]  /*3710*/  USHF.R.S32.HI UR5, URZ, 0x6, UR5 ;  /* 0x00000006ff057899 */ /* 0x000fc40008011405 */
[----:B------:R-:W-:Y:S02]  /*3720*/  ULOP3.LUT UR11, UR11, 0x3fff, URZ, 0xc0, !UPT ;  /* 0x00003fff0b0b7892 */ /* 0x000fe4000f8ec0ff */
[----:B------:R-:W-:Y:S02]  /*3730*/  UISETP.LT.AND UP0, UPT, UR5, 0x1, UPT ;  /* 0x000000010500788c */ /* 0x000fe4000bf01270 */
[----:B------:R-:W-:Y:S02]  /*3740*/  ULOP3.LUT UR12, UR12, 0x3fff, URZ, 0xc0, !UPT ;  /* 0x00003fff0c0c7892 */ /* 0x000fe4000f8ec0ff */
[----:B------:R-:W-:Y:S02]  /*3750*/  USEL UR10, UR5, 0x1, !UP0 ;  /* 0x00000001050a7887 */ /* 0x000fe4000c000000 */
[----:B------:R-:W-:Y:S02]  /*3760*/  ULOP3.LUT UR11, UR11, 0x10000, URZ, 0xfc, !UPT ;  /* 0x000100000b0b7892 */ /* 0x000fe4000f8efcff */
[----:B------:R-:W-:-:S02]  /*3770*/  ULOP3.LUT UR12, UR12, 0x10000, URZ, 0xfc, !UPT ;  /* 0x000100000c0c7892 */ /* 0x000fc4000f8efcff */
[----:B------:R-:W-:Y:S02]  /*3780*/  UIADD3 UR10, UPT, UPT, -UR10, URZ, URZ ;  /* 0x000000ff0a0a7290 */ /* 0x000fe4000fffe1ff */
[----:B--2---:R-:W-:Y:S01]  /*3790*/  UISETP.GE.AND UP3, UPT, UR4, 0x1, UPT ;  /* 0x000000010400788c */ /* 0x004fe2000bf66270 */
[----:B-1----:R-:W-:-:S15]  /*37a0*/  R2UR UR19, R0 ;  /* 0x00000000001372ca */ /* 0x002fde00000e0000 */
.L_x_73:
[----:B------:R-:W-:Y:S02]  /*37b0*/  LEA R0, R10, UR6, 0x3 ;  /* 0x000000060a007c11 */ /* 0x000fe4000f8e18ff */
[----:B------:R-:W-:Y:S02]  /*37c0*/  SHF.L.U32 R5, R9, 0x1f, RZ ;  /* 0x0000001f09057819 */ /* 0x000fe400000006ff */
[----:B------:R-:W-:Y:S01]  /*37d0*/  PLOP3.LUT P0, PT, PT, PT, UP3, 0x80, 0x8 ;  /* 0x000000000008781c */ /* 0x000fe20003f0f038 */
[----:B------:R-:W-:Y:S01]  /*37e0*/  VIADD R3, R0, 0x140 ;  /* 0x0000014000037836 */ /* 0x000fe20000000000 */
[----:B-1----:R-:W1:Y:S02]  /*37f0*/  SYNCS.PHASECHK.TRANS64.TRYWAIT P1, [R0+URZ+0x130], R5 ;  /* 0x00013005000075a7 */ /* 0x002e6400080211ff */
[----:B-1--4-:R-:W-:Y:S09]  /*3800*/  @!P1 BRA `(.L_x_67) ;  /* 0x0000004000dc9947 */ /* 0x012ff20003800000 */
.L_x_150:
[----:B------:R-:W-:Y:S01]  /*3810*/  LEA R4, R10, UR6, 0x4 ;  /* 0x000000060a047c11 */ /* 0x000fe2000f8e20ff */
[----:B------:R-:W-:Y:S01]  /*3820*/  @UP3 ULEA UR4, UR17, UR6, 0x3 ;  /* 0x0000000611043291 */ /* 0x000fe2000f8e18ff */
[----:B------:R-:W-:Y:S01]  /*3830*/  PLOP3.LUT P2, PT, PT, PT, PT, 0x80, 0x8 ;  /* 0x000000000008781c */ /* 0x000fe20003f4f070 */
[----:B------:R-:W-:Y:S01]  /*3840*/  ULEA UR8, UR18, UR6, 0x3 ;  /* 0x0000000612087291 */ /* 0x000fe2000f8e18ff */
[----:B------:R-:W-:Y:S01]  /*3850*/  PRMT R3, RZ, 0x654, R3 ;  /* 0x00000654ff037816 */ /* 0x000fe20000000003 */
[----:B------:R-:W-:Y:S01]  /*3860*/  ULEA UR9, UR18, UR19, 0x6 ;  /* 0x0000001312097291 */ /* 0x000fe2000f8e30ff */
[----:B-1----:R-:W1:Y:S01]  /*3870*/  LDS.128 R4, [R4+0x1c0] ;  /* 0x0001c00004047984 */ /* 0x002e620000000c00 */
[----:B------:R-:W-:Y:S02]  /*3880*/  @P0 SHF.L.U32 R2, R8, 0x1f, RZ ;  /* 0x0000001f08020819 */ /* 0x000fe400000006ff */
[----:B------:R-:W-:Y:S01]  /*3890*/  SHF.L.U32 R0, R11, 0x1f, RZ ;  /* 0x0000001f0b007819 */ /* 0x000fe200000006ff */
[----:B------:R-:W-:Y:S01]  /*38a0*/  @!PT LDS RZ, [RZ] ;  /* 0x00000000fffff984 */ /* 0x000fe20000000800 */
[----:B------:R-:W-:Y:S01]  /*38b0*/  @!PT LDS RZ, [RZ] ;  /* 0x00000000fffff984 */ /* 0x000fe20000000800 */
[----:B------:R-:W-:Y:S01]  /*38c0*/  @!PT LDS RZ, [RZ] ;  /* 0x00000000fffff984 */ /* 0x000fe20000000800 */
[----:B------:R-:W-:Y:S01]  /*38d0*/  @!PT LDS RZ, [RZ] ;  /* 0x00000000fffff984 */ /* 0x000fe20000000800 */
[----:B------:R2:W-:Y:S06]  /*38e0*/  MEMBAR.ALL.CTA ;  /* 0x0000000000007992 */ /* 0x0005ec0000008000 */
[----:B--2---:R-:W2:Y:S02]  /*38f0*/  FENCE.VIEW.ASYNC.S ;  /* 0x00000000000073c6 */ /* 0x004ea40000000000 */
[----:B--2---:R2:W-:Y:S01]  /*3900*/  SYNCS.ARRIVE.TRANS64.RED.A1T0 RZ, [R3+URZ], RZ ;  /* 0x000000ff03ff79a7 */ /* 0x0045e200081004ff */
[----:B------:R2:W4:Y:S01]  /*3910*/  @P0 SYNCS.PHASECHK.TRANS64.TRYWAIT P2, [UR4], R2 ;  /* 0x00000002ff0005a7 */ /* 0x0005220008041104 */
[----:B-1----:R-:W-:Y:S01]  /*3920*/  LOP3.LUT P1, RZ, R6, 0x1, RZ, 0xc0, !PT ;  /* 0x0000000106ff7812 */ /* 0x002fe2000782c0ff */
[----:B------:R-:W1:Y:S02]  /*3930*/  SYNCS.PHASECHK.TRANS64.TRYWAIT P0, [UR8+0x170], R0 ;  /* 0x00017000ff0075a7 */ /* 0x000e640008001108 */
[----:B-12-4-:R-:W-:Y:S10]  /*3940*/  @!P0 BRA `(.L_x_68) ;  /* 0x0000004000a08947 */ /* 0x016ff40003800000 */
.L_x_152:
[----:B------:R-:W-:Y:S01]  /*3950*/  IADD3 R10, PT, PT, R10, 0x1, RZ ;  /* 0x000000010a0a7810 */ /* 0x000fe20007ffe0ff */
[----:B------:R-:W-:Y:S06]  /*3960*/  BRA.U !UP3, `(.L_x_69) ;  /* 0x000000010b987547 */ /* 0x000fec000b800000 */
[----:B------:R-:W-:Y:S01]  /*3970*/  UPLOP3.LUT UP4, UPT, UPT, UPT, UPT, 0x40, 0x4 ;  /* 0x000000000004789c */ /* 0x000fe20003f8e870 */
[----:B------:R-:W-:Y:S01]  /*3980*/  UMOV UR16, UR10 ;  /* 0x0000000a00107c82 */ /* 0x000fe20008000000 */
[----:B------:R-:W-:Y:S01]  /*3990*/  UMOV UR15, UR5 ;  /* 0x00000005000f7c82 */ /* 0x000fe20008000000 */
[----:B------:R-:W-:-:S08]  /*39a0*/  UMOV UR14, UR17 ;  /* 0x00000011000e7c82 */ /* 0x000fd00008000000 */
.L_x_72:
[----:B------:R-:W-:Y:S02]  /*39b0*/  UIADD3 UR16, UPT, UPT, UR16, 0x1, URZ ;  /* 0x0000000110107890 */ /* 0x000fe4000fffe0ff */
[----:B--2---:R-:W-:Y:S02]  /*39c0*/  ULEA UR7, UR14, UR6, 0x3 ;  /* 0x000000060e077291 */ /* 0x004fe4000f8e18ff */
[----:B------:R-:W-:Y:S01]  /*39d0*/  UISETP.NE.AND UP0, UPT, UR16, URZ, UPT ;  /* 0x000000ff1000728c */ /* 0x000fe2000bf05270 */
[----:B----4-:R-:W-:Y:S10]  /*39e0*/  @P2 BRA `(.L_x_70) ;  /* 0x00000000000c2947 */ /* 0x010ff40003800000 */
[----:B-1----:R-:W-:Y:S04]  /*39f0*/  SHF.L.U32 R3, R8, 0x1f, RZ ;  /* 0x0000001f08037819 */ /* 0x002fe800000006ff */
[----:B------:R-:W1:Y:S02]  /*3a00*/  SYNCS.PHASECHK.TRANS64.TRYWAIT P0, [UR7], R3 ;  /* 0x00000003ff0075a7 */ /* 0x000e640008001107 */
[----:B-1----:R-:W-:Y:S05]  /*3a10*/  @!P0 BRA `(.L_x_71) ;  /* 0x0000004000848947 */ /* 0x002fea0003800000 */
.L_x_70:
[----:B------:R-:W-:Y:S01]  /*3a20*/  UISETP.NE.AND UP1, UPT, UR15, 0x1, UPT ;  /* 0x000000010f00788c */ /* 0x000fe2000bf25270 */
[----:B------:R-:W-:Y:S01]  /*3a30*/  PLOP3.LUT P2, PT, PT, PT, PT, 0x80, 0x8 ;  /* 0x000000000008781c */ /* 0x000fe20003f4f070 */
[----:B------:R-:W-:Y:S02]  /*3a40*/  UIADD3 UR17, UPT, UPT, UR14, 0x1, URZ ;  /* 0x000000010e117890 */ /* 0x000fe4000fffe0ff */
[----:B------:R-:W-:Y:S02]  /*3a50*/  ULEA UR24, UR14, UR12, 0x8 ;  /* 0x0000000c0e187291 */ /* 0x000fe4000f8e40ff */
[----:B------:R-:W-:Y:S01]  /*3a60*/  UISETP.NE.AND UP2, UPT, UR17, 0x11, UPT ;  /* 0x000000111100788c */ /* 0x000fe2000bf45270 */
[----:B------:R-:W-:Y:S01]  /*3a70*/  PLOP3.LUT P0, PT, PT, PT, UP1, 0x80, 0x8 ;  /* 0x000000000008781c */ /* 0x000fe20003f0f018 */
[----:B------:R-:W-:Y:S02]  /*3a80*/  ULEA UR26, UR14, UR11, 0x9 ;  /* 0x0000000b0e1a7291 */ /* 0x000fe4000f8e48ff */
[----:B------:R-:W-:Y:S02]  /*3a90*/  USEL UR13, URZ, 0x1, UP2 ;  /* 0x00000001ff0d7887 */ /* 0x000fe40009000000 */
[----:B------:R-:W-:Y:S02]  /*3aa0*/  USEL UR17, UR17, URZ, UP2 ;  /* 0x000000ff11117287 */ /* 0x000fe40009000000 */
[----:B------:R-:W-:Y:S02]  /*3ab0*/  UIADD3 UR30, UPT, UPT, UR24, 0x2, URZ ;  /* 0x00000002181e7890 */ /* 0x000fe4000fffe0ff */
[----:B------:R-:W-:Y:S01]  /*3ac0*/  @UP1 ULEA UR4, UR17, UR6, 0x3 ;  /* 0x0000000611041291 */ /* 0x000fe2000f8e18ff */
[----:B------:R-:W-:Y:S01]  /*3ad0*/  LOP3.LUT R8, R8, UR13, RZ, 0x3c, !PT ;  /* 0x0000000d08087c12 */ /* 0x000fe2000f8e3cff */
[----:B------:R-:W-:Y:S02]  /*3ae0*/  UIADD3 UR28, UPT, UPT, UR26, 0x2, URZ ;  /* 0x000000021a1c7890 */ /* 0x000fe4000fffe0ff */
[----:B------:R-:W-:Y:S01]  /*3af0*/  UIADD3 UR7, UPT, UPT, UR7, 0x88, URZ ;  /* 0x0000008807077890 */ /* 0x000fe2000fffe0ff */
[----:B-1----:R-:W-:Y:S01]  /*3b00*/  @P0 SHF.L.U32 R0, R8, 0x1f, RZ ;  /* 0x0000001f08000819 */ /* 0x002fe200000006ff */
[----:B------:R-:W-:Y:S01]  /*3b10*/  UMOV UR25, 0x80004020 ;  /* 0x8000402000197882 */ /* 0x000fe20000000000 */
[----:B------:R-:W-:Y:S01]  /*3b20*/  UMOV UR27, 0x80004020 ;  /* 0x80004020001b7882 */ /* 0x000fe20000000000 */
[----:B------:R-:W-:Y:S01]  /*3b30*/  UMOV UR31, 0x80004020 ;  /* 0x80004020001f7882 */ /* 0x000fe20000000000 */
[----:B------:R2:W4:Y:S01]  /*3b40*/  @P0 SYNCS.PHASECHK.TRANS64.TRYWAIT P2, [UR4], R0 ;  /* 0x00000000ff0005a7 */ /* 0x0005220008041104 */
[----:B------:R-:W-:Y:S01]  /*3b50*/  UIADD3 UR15, UPT, UPT, UR15, -0x1, URZ ;  /* 0xffffffff0f0f7890 */ /* 0x000fe2000fffe0ff */
[----:B------:R2:W-:Y:S01]  /*3b60*/  UTCIMMA gdesc[UR26], gdesc[UR24], tmem[UR9], tmem[UR22], idesc[UR23], UP4 ;  /* 0x00ff16181a0075ea */ /* 0x0005e2000a000109 */
[----:B------:R-:W-:Y:S01]  /*3b70*/  UPLOP3.LUT UP4, UPT, UPT, UPT, UPT, 0x80, 0x8 ;  /* 0x000000000008789c */ /* 0x000fe20003f8f070 */
[----:B------:R-:W-:Y:S01]  /*3b80*/  UMOV UR29, 0x80004020 ;  /* 0x80004020001d7882 */ /* 0x000fe20000000000 */
[----:B------:R-:W-:Y:S01]  /*3b90*/  UMOV UR14, UR17 ;  /* 0x00000011000e7c82 */ /* 0x000fe20008000000 */
[----:B------:R2:W-:Y:S01]  /*3ba0*/  UTCIMMA gdesc[UR28], gdesc[UR30], tmem[UR9], tmem[UR20], idesc[UR21], UPT ;  /* 0x00ff141e1c0075ea */ /* 0x0005e2000b800109 */
[----:B------:R2:W-:Y:S01]  /*3bb0*/  UTCBAR [UR7], URZ ;  /* 0x000000ff070073e9 */ /* 0x0005e200080000ff */
[----:B------:R-:W-:Y:S06]  /*3bc0*/  BRA.U UP0, `(.L_x_72) ;  /* 0xfffffffd00787547 */ /* 0x000fec000b83ffff */
.L_x_69:
[----:B------:R-:W-:Y:S01]  /*3bd0*/  UIADD3 UR18, UPT, UPT, UR18, 0x1, URZ ;  /* 0x0000000112127890 */ /* 0x000fe2000fffe0ff */
[C---:B------:R-:W-:Y:S01]  /*3be0*/  ISETP.NE.AND P0, PT, R10.reuse, 0x2, PT ;  /* 0x000000020a00780c */ /* 0x040fe20003f05270 */
[----:B------:R-:W-:Y:S02]  /*3bf0*/  UIADD3 UR8, UPT, UPT, UR8, 0x150, URZ ;  /* 0x0000015008087890 */ /* 0x000fe4000fffe0ff */
[----:B------:R-:W-:Y:S01]  /*3c00*/  UISETP.NE.AND UP0, UPT, UR18, 0x4, UPT ;  /* 0x000000041200788c */ /* 0x000fe2000bf05270 */
[----:B-12---:R-:W-:Y:S02]  /*3c10*/  SEL R0, RZ, 0x1, P0 ;  /* 0x00000001ff007807 */ /* 0x006fe40000000000 */
[----:B------:R-:W-:Y:S01]  /*3c20*/  SEL R10, R10, RZ, P0 ;  /* 0x000000ff0a0a7207 */ /* 0x000fe20000000000 */
[----:B------:R-:W-:Y:S01]  /*3c30*/  USEL UR4, URZ, 0x1, UP0 ;  /* 0x00000001ff047887 */ /* 0x000fe20008000000 */
[----:B------:R-:W-:Y:S01]  /*3c40*/  LOP3.LUT R9, R9, R0, RZ, 0x3c, !PT ;  /* 0x0000000009097212 */ /* 0x000fe200078e3cff */
[----:B------:R-:W-:Y:S01]  /*3c50*/  USEL UR18, UR18, URZ, UP0 ;  /* 0x000000ff12127287 */ /* 0x000fe20008000000 */
[----:B------:R1:W-:Y:S03]  /*3c60*/  UTCBAR [UR8], URZ ;  /* 0x000000ff080073e9 */ /* 0x0003e600080000ff */
[----:B------:R-:W-:Y:S01]  /*3c70*/  LOP3.LUT R11, R11, UR4, RZ, 0x3c, !PT ;  /* 0x000000040b0b7c12 */ /* 0x000fe2000f8e3cff */
[----:B------:R-:W-:Y:S07]  /*3c80*/  @P1 BRA `(.L_x_73) ;  /* 0xfffffff800c81947 */ /* 0x000fee000383ffff */
[----:B------:R-:W2:Y:S01]  /*3c90*/  S2UR UR4, SR_CgaCtaId ;  /* 0x00000000000479c3 */ /* 0x000ea20000008800 */
[----:B------:R-:W-:Y:S01]  /*3ca0*/  ELECT P0, URZ, PT ;  /* 0x0000000000ff782f */ /* 0x000fe20003800000 */
[----:B------:R-:W-:Y:S01]  /*3cb0*/  IMAD.MOV.U32 R0, RZ, RZ, 0x1 ;  /* 0x00000001ff007424 */ /* 0x000fe200078e00ff */
[----:B------:R-:W-:Y:S01]  /*3cc0*/  UIADD3 UR6, UPT, UPT, UR6, 0x170, URZ ;  /* 0x0000017006067890 */ /* 0x000fe2000fffe0ff */
[----:B------:R-:W-:Y:S01]  /*3cd0*/  SHF.L.U32 R3, R11, 0x1f, RZ ;  /* 0x0000001f0b037819 */ /* 0x000fe200000006ff */
[----:B------:R-:W-:-:S03]  /*3ce0*/  UMOV UR5, 0x40 ;  /* 0x0000004000057882 */ /* 0x000fc60000000000 */
[----:B------:R-:W-:Y:S01]  /*3cf0*/  UVIRTCOUNT.DEALLOC.SMPOOL 0x80 ;  /* 0x000000800000784c */ /* 0x000fe20000000000 */
[----:B--2---:R-:W-:Y:S02]  /*3d00*/  ULEA UR4, UR4, UR5, 0x18 ;  /* 0x0000000504047291 */ /* 0x004fe4000f8ec0ff */
[----:B------:R-:W-:-:S07]  /*3d10*/  ULEA UR5, UR18, UR6, 0x3 ;  /* 0x0000000612057291 */ /* 0x000fce000f8e18ff */
[----:B------:R2:W-:Y:S02]  /*3d20*/  @P0 STS.U8 [UR4+0x1c], R0 ;  /* 0x00001c00ff000988 */ /* 0x0005e40008000004 */
[----:B------:R-:W3:Y:S02]  /*3d30*/  SYNCS.PHASECHK.TRANS64.TRYWAIT P0, [UR5], R3 ;  /* 0x00000003ff0075a7 */ /* 0x000ee40008001105 */
[----:B--23--:R-:W-:Y:S05]  /*3d40*/  @!P0 BRA `(.L_x_74) ;  /* 0x0000003c00d08947 */ /* 0x00cfea0003800000 */
.L_x_155:
[----:B------:R-:W-:-:S04]  /*3d50*/  UIADD3 UR7, UPT, UPT, UR18, 0x1, URZ ;  /* 0x0000000112077890 */ /* 0x000fc8000fffe0ff */
[----:B------:R-:W-:-:S04]  /*3d60*/  UISETP.NE.AND UP0, UPT, UR7, 0x4, UPT ;  /* 0x000000040700788c */ /* 0x000fc8000bf05270 */
[----:B-1----:R-:W-:Y:S02]  /*3d70*/  USEL UR8, URZ, 0x1, UP0 ;  /* 0x00000001ff087887 */ /* 0x002fe40008000000 */
[----:B------:R-:W-:-:S04]  /*3d80*/  USEL UR7, UR7, URZ, UP0 ;  /* 0x000000ff07077287 */ /* 0x000fc80008000000 */
[----:B------:R-:W-:Y:S01]  /*3d90*/  ULEA UR5, UR7, UR6, 0x3 ;  /* 0x0000000607057291 */ /* 0x000fe2000f8e18ff */
[----:B------:R-:W-:-:S04]  /*3da0*/  LOP3.LUT R2, R11, UR8, RZ, 0x3c, !PT ;  /* 0x000000080b027c12 */ /* 0x000fc8000f8e3cff */
[----:B--2---:R-:W-:-:S04]  /*3db0*/  SHF.L.U32 R3, R2, 0x1f, RZ ;  /* 0x0000001f02037819 */ /* 0x004fc800000006ff */
[----:B------:R-:W1:Y:S02]  /*3dc0*/  SYNCS.PHASECHK.TRANS64.TRYWAIT P0, [UR5], R3 ;  /* 0x00000003ff0075a7 */ /* 0x000e640008001105 */
[----:B-1----:R-:W-:Y:S05]  /*3dd0*/  @!P0 BRA `(.L_x_75) ;  /* 0x0000003c00c48947 */ /* 0x002fea0003800000 */
.L_x_157:
        /* <DEDUP_REMOVED lines=9> */
.L_x_159:
[----:B------:R-:W-:-:S04]  /*3e70*/  UIADD3 UR7, UPT, UPT, UR7, 0x1, URZ ;  /* 0x0000000107077890 */ /* 0x000fc8000fffe0ff */
[----:B------:R-:W-:-:S04]  /*3e80*/  UISETP.NE.AND UP0, UPT, UR7, 0x4, UPT ;  /* 0x000000040700788c */ /* 0x000fc8000bf05270 */
[----:B------:R-:W-:Y:S02]  /*3e90*/  USEL UR5, URZ, 0x1, UP0 ;  /* 0x00000001ff057887 */ /* 0x000fe40008000000 */
[----:B------:R-:W-:-:S04]  /*3ea0*/  USEL UR7, UR7, URZ, UP0 ;  /* 0x000000ff07077287 */ /* 0x000fc80008000000 */
[----:B------:R-:W-:Y:S01]  /*3eb0*/  ULEA UR7, UR7, UR6, 0x3 ;  /* 0x0000000607077291 */ /* 0x000fe2000f8e18ff */
[----:B-1----:R-:W-:-:S04]  /*3ec0*/  LOP3.LUT R3, R2, UR5, RZ, 0x3c, !PT ;  /* 0x0000000502037c12 */ /* 0x002fc8000f8e3cff */
[----:B------:R-:W-:-:S04]  /*3ed0*/  SHF.L.U32 R3, R3, 0x1f, RZ ;  /* 0x0000001f03037819 */ /* 0x000fc800000006ff */
[----:B------:R-:W1:Y:S02]  /*3ee0*/  SYNCS.PHASECHK.TRANS64.TRYWAIT P0, [UR7], R3 ;  /* 0x00000003ff0075a7 */ /* 0x000e640008001107 */
[----:B-1----:R-:W-:Y:S05]  /*3ef0*/  @!P0 BRA `(.L_x_77) ;  /* 0x0000003c00ac8947 */ /* 0x002fea0003800000 */
.L_x_161:
[----:B------:R-:W-:Y:S01]  /*3f00*/  NOP ;  /* 0x0000000000007918 */ /* 0x000fe20000000000 */
[----:B-1----:R-:W1:Y:S01]  /*3f10*/  LDS R0, [UR4+0x14] ;  /* 0x00001404ff007984 */ /* 0x002e620008000800 */
[----:B------:R-:W-:Y:S01]  /*3f20*/  ULOP3.LUT UR6, UR19, 0xffff, URZ, 0xc0, !UPT ;  /* 0x0000ffff13067892 */ /* 0x000fe2000f8ec0ff */
[----:B------:R-:W-:Y:S01]  /*3f30*/  UMOV UR8, 0xffff ;  /* 0x0000ffff00087882 */ /* 0x000fe20000000000 */
[----:B------:R-:W-:Y:S02]  /*3f40*/  UMOV UR5, 0x1 ;  /* 0x0000000100057882 */ /* 0x000fe40000000000 */
[----:B------:R-:W-:-:S04]  /*3f50*/  USHF.R.U32.HI UR6, URZ, 0x5, UR6 ;  /* 0x00000005ff067899 */ /* 0x000fc80008011606 */
[----:B------:R-:W-:Y:S02]  /*3f60*/  USHF.L.U32 UR8, UR8, UR6, URZ ;  /* 0x0000000608087299 */ /* 0x000fe400080006ff */
[----:B------:R-:W-:-:S04]  /*3f70*/  USHF.L.U32 UR5, UR5, UR6, URZ ;  /* 0x0000000605057299 */ /* 0x000fc800080006ff */
[----:B-1----:R-:W-:-:S04]  /*3f80*/  LOP3.LUT R0, R0, UR8, RZ, 0xc0, !PT ;  /* 0x0000000800007c12 */ /* 0x002fc8000f8ec0ff */
[----:B------:R-:W-:-:S13]  /*3f90*/  ISETP.NE.AND P0, PT, R0, UR8, PT ;  /* 0x0000000800007c0c */ /* 0x000fda000bf05270 */
[----:B------:R-:W-:Y:S05]  /*3fa0*/  @P0 BRA `(.L_x_78) ;  /* 0x0000000000580947 */ /* 0x000fea0003800000 */
[----:B------:R-:W1:Y:S02]  /*3fb0*/  LDS R0, [UR4+0x18] ;  /* 0x00001804ff007984 */ /* 0x000e640008000800 */
[----:B-1----:R-:W-:-:S04]  /*3fc0*/  LOP3.LUT R0, R0, UR5, RZ, 0xc0, !PT ;  /* 0x0000000500007c12 */ /* 0x002fc8000f8ec0ff */
[----:B------:R-:W-:-:S13]  /*3fd0*/  ISETP.NE.AND P0, PT, R0, UR5, PT ;  /* 0x0000000500007c0c */ /* 0x000fda000bf05270 */
[----:B------:R-:W-:Y:S05]  /*3fe0*/  @P0 BRA `(.L_x_79) ;  /* 0x00000000003c0947 */ /* 0x000fea0003800000 */
[----:B------:R-:W1:Y:S01]  /*3ff0*/  S2R R2, SR_LANEID ;  /* 0x0000000000027919 */ /* 0x000e620000000000 */
[----:B------:R-:W-:Y:S01]  /*4000*/  ULOP3.LUT UR8, URZ, UR8, URZ, 0x33, !UPT ;  /* 0x00000008ff087292 */ /* 0x000fe2000f8e33ff */
[----:B------:R-:W-:Y:S01]  /*4010*/  LOP3.LUT R4, RZ, UR5, RZ, 0x33, !PT ;  /* 0x00000005ff047c12 */ /* 0x000fe2000f8e33ff */
[----:B------:R-:W-:Y:S02]  /*4020*/  VOTEU.ANY UR7, UPT, PT ;  /* 0x0000000000077886 */ /* 0x000fe400038e0100 */
[----:B------:R-:W-:Y:S01]  /*4030*/  UFLO.U32 UR7, UR7 ;  /* 0x00000007000772bd */ /* 0x000fe200080e0000 */
[----:B------:R-:W2:Y:S01]  /*4040*/  REDUX UR5, R4 ;  /* 0x00000000040573c4 */ /* 0x000ea20000000000 */
[----:B------:R-:W-:-:S06]  /*4050*/  IMAD.U32 R0, RZ, RZ, UR8 ;  /* 0x00000008ff007e24 */ /* 0x000fcc000f8e00ff */
[----:B------:R3:W-:Y:S01]  /*4060*/  UTCATOMSWS.AND URZ, UR8 ;  /* 0x0000000800ff79e3 */ /* 0x0007e20008000000 */
[----:B------:R-:W4:Y:S01]  /*4070*/  REDUX UR6, R0 ;  /* 0x00000000000673c4 */ /* 0x000f220000000000 */
[----:B-1----:R-:W-:Y:S01]  /*4080*/  ISETP.EQ.U32.AND P0, PT, R2, UR7, PT ;  /* 0x0000000702007c0c */ /* 0x002fe2000bf02070 */
[----:B--2---:R-:W-:Y:S01]  /*4090*/  IMAD.U32 R2, RZ, RZ, UR5 ;  /* 0x00000005ff027e24 */ /* 0x004fe2000f8e00ff */
[----:B----4-:R-:W-:-:S11]  /*40a0*/  MOV R3, UR6 ;  /* 0x0000000600037c02 */ /* 0x010fd60008000f00 */
[----:B------:R3:W-:Y:S04]  /*40b0*/  @P0 ATOMS.AND RZ, [UR4+0x14], R3 ;  /* 0x00001403ffff098c */ /* 0x0007e8000a800004 */
[----:B------:R3:W-:Y:S01]  /*40c0*/  @P0 ATOMS.AND RZ, [UR4+0x18], R2 ;  /* 0x00001802ffff098c */ /* 0x0007e2000a800004 */
[----:B------:R-:W-:Y:S05]  /*40d0*/  BRA `(.L_x_80) ;  /* 0x0000000000147947 */ /* 0x000fea0003800000 */
.L_x_79:
[----:B------:R-:W-:Y:S02]  /*40e0*/  MOV R2, 0x4100 ;  /* 0x0000410000027802 */ /* 0x000fe40000000f00 */
[----:B----45:R-:W-:Y:S05]  /*40f0*/  CALL.REL.NOINC `($__internal_0_$__cuda_sm10x_tcgen05_guardrail_trap_col_being_dealloced_not_returned_by_alloc) ;  /* 0x0000003c00c87944 */ /* 0x030fea0003c00000 */
[----:B------:R-:W-:Y:S05]  /*4100*/  BRA `(.L_x_80) ;  /* 0x0000000000087947 */ /* 0x000fea0003800000 */
.L_x_78:
[----:B------:R-:W-:Y:S02]  /*4110*/  MOV R2, 0x4130 ;  /* 0x0000413000027802 */ /* 0x000fe40000000f00 */
[----:B----45:R-:W-:Y:S05]  /*4120*/  CALL.REL.NOINC `($__internal_2_$__cuda_sm10x_tcgen05_guardrail_trap_unallocated_columns_being_dealloced) ;  /* 0x0000003c00d47944 */ /* 0x030fea0003c00000 */
.L_x_80:
[----:B------:R-:W-:Y:S01]  /*4130*/  NOP ;  /* 0x0000000000007918 */ /* 0x000fe20000000000 */
[----:B---3--:R-:W-:Y:S05]  /*4140*/  EXIT ;  /* 0x000000000000794d */ /* 0x008fea0003800000 */
.L_x_62:
[----:B------:R-:W-:-:S09]  /*4150*/  UISETP.NE.OR UP2, UPT, UR8, 0x3, !UP2 ;  /* 0x000000030800788c */ /* 0x000fd2000d745670 */
[----:B------:R-:W-:Y:S05]  /*4160*/  BRA.U UP2, `(.L_x_81) ;  /* 0x0000000902c87547 */ /* 0x000fea000b800000 */
[----:B------:R-:W1:Y:S01]  /*4170*/  LDCU.64 UR6, c[0x0][0x888] ;  /* 0x00011100ff0677ac */ /* 0x000e620008000a00 */
[----:B------:R-:W2:Y:S01]  /*4180*/  LDC R0, c[0x0][0xb30] ;  /* 0x0002cc00ff007b82 */ /* 0x000ea20000000800 */
[----:B------:R-:W-:Y:S01]  /*4190*/  IMAD.MOV.U32 R30, RZ, RZ, 0x1 ;  /* 0x00000001ff1e7424 */ /* 0x000fe200078e00ff */
[----:B------:R-:W-:Y:S01]  /*41a0*/  CS2R R28, SRZ ;  /* 0x00000000001c7805 */ /* 0x000fe2000001ff00 */
[----:B------:R-:W4:Y:S01]  /*41b0*/  LDCU.64 UR4, c[0x0][0x890] ;  /* 0x00011200ff0477ac */ /* 0x000f220008000a00 */
[----:B------:R-:W-:Y:S01]  /*41c0*/  IMAD.MOV.U32 R25, RZ, RZ, 0x2000 ;  /* 0x00002000ff197424 */ /* 0x000fe200078e00ff */
[----:B------:R-:W-:-:S03]  /*41d0*/  UMOV UR8, 0x400 ;  /* 0x0000040000087882 */ /* 0x000fc60000000000 */
[----:B------:R-:W3:Y:S01]  /*41e0*/  LDC R19, c[0x0][0x370] ;  /* 0x0000dc00ff137b82 */ /* 0x000ee20000000800 */
[----:B------:R-:W-:-:S07]  /*41f0*/  UPLOP3.LUT UP1, UPT, UPT, UPT, UPT, 0x40, 0x4 ;  /* 0x000000000004789c */ /* 0x000fce0003f2e870 */
[----:B------:R-:W3:Y:S01]  /*4200*/  LDC R2, c[0x0][0xb0c] ;  /* 0x0002c300ff027b82 */ /* 0x000ee20000000800 */
[----:B-1----:R-:W-:Y:S02]  /*4210*/  UISETP.NE.U32.AND UP2, UPT, UR6, URZ, UPT ;  /* 0x000000ff0600728c */ /* 0x002fe4000bf45070 */
[----:B------:R-:W-:Y:S02]  /*4220*/  ULEA UR6, UR37, UR8, 0x18 ;  /* 0x0000000825067291 */ /* 0x000fe4000f8ec0ff */
[----:B------:R-:W-:Y:S02]  /*4230*/  UISETP.NE.AND.EX UP2, UPT, UR7, URZ, UPT, UP2 ;  /* 0x000000ff0700728c */ /* 0x000fe4000bf45320 */
[----:B------:R-:W-:Y:S01]  /*4240*/  UIADD3 UR7, UPT, UPT, UR6, 0x110, URZ ;  /* 0x0000011006077890 */ /* 0x000fe2000fffe0ff */
[----:B------:R-:W1:Y:S01]  /*4250*/  LDC R18, c[0x0][0xb20] ;  /* 0x0002c800ff127b82 */ /* 0x000e620000000800 */
[----:B----4-:R-:W-:Y:S01]  /*4260*/  UISETP.NE.U32.AND UP3, UPT, UR4, URZ, UPT ;  /* 0x000000ff0400728c */ /* 0x010fe2000bf65070 */
[----:B--2---:R-:W-:Y:S01]  /*4270*/  ISETP.NE.AND P1, PT, R0, 0x1, PT ;  /* 0x000000010000780c */ /* 0x004fe20003f25270 */
[----:B------:R-:W-:-:S02]  /*4280*/  UPRMT UR37, UR37, 0x654, UR7 ;  /* 0x0000065425257896 */ /* 0x000fc40008000007 */
[----:B------:R-:W-:-:S03]  /*4290*/  UISETP.NE.AND.EX UP3, UPT, UR5, URZ, UPT, UP3 ;  /* 0x000000ff0500728c */ /* 0x000fc6000bf65330 */
[----:B------:R-:W2:Y:S08]  /*42a0*/  LDC.64 R32, c[0x0][0x348] ;  /* 0x0000d200ff207b82 */ /* 0x000eb00000000a00 */
[----:B------:R-:W4:Y:S08]  /*42b0*/  LDC.64 R16, c[0x0][0xb10] ;  /* 0x0002c400ff107b82 */ /* 0x000f300000000a00 */
[----:B------:R-:W1:Y:S08]  /*42c0*/  LDC.64 R6, c[0x0][0xb18] ;  /* 0x0002c600ff067b82 */ /* 0x000e700000000a00 */
[----:B------:R-:W1:Y:S08]  /*42d0*/  LDC.64 R4, c[0x0][0xb28] ;  /* 0x0002ca00ff047b82 */ /* 0x000e700000000a00 */
[----:B---3--:R-:W1:Y:S02]  /*42e0*/  LDC R24, c[0x0][0x374] ;  /* 0x0000dd00ff187b82 */ /* 0x008e640000000800 */
.L_x_89:
[C---:B------:R-:W-:Y:S02]  /*42f0*/  LEA R0, R29.reuse, UR6, 0x3 ;  /* 0x000000061d007c11 */ /* 0x040fe4000f8e18ff */
[----:B------:R-:W-:Y:S02]  /*4300*/  SHF.L.U32 R3, R28, 0x1f, RZ ;  /* 0x0000001f1c037819 */ /* 0x000fe400000006ff */
[----:B------:R-:W-:Y:S02]  /*4310*/  LEA R20, R29, UR6, 0x4 ;  /* 0x000000061d147c11 */ /* 0x000fe4000f8e20ff */
[----:B---3--:R-:W3:Y:S02]  /*4320*/  SYNCS.PHASECHK.TRANS64.TRYWAIT P0, [R0+URZ+0x130], R3 ;  /* 0x00013003000075a7 */ /* 0x008ee400080011ff */
[----:B---3--:R-:W-:Y:S05]  /*4330*/  @!P0 BRA `(.L_x_82) ;  /* 0x0000003800b48947 */ /* 0x008fea0003800000 */
.L_x_162:
[----:B------:R-:W-:Y:S01]  /*4340*/  ISETP.GE.AND P0, PT, R72, 0x1, PT ;  /* 0x000000014800780c */ /* 0x000fe20003f06270 */
[----:B------:R-:W1:Y:S01]  /*4350*/  LDS.128 R20, [R20+0x1c0] ;  /* 0x0001c00014147984 */ /* 0x000e620000000c00 */
[----:B------:R-:W-:Y:S01]  /*4360*/  ISETP.NE.U32.AND P4, PT, RZ, UR4, PT ;  /* 0x00000004ff007c0c */ /* 0x000fe2000bf85070 */
[----:B---3--:R-:W-:Y:S01]  /*4370*/  VIADD R0, R0, 0x140 ;  /* 0x0000014000007836 */ /* 0x008fe20000000000 */
[----:B------:R-:W-:Y:S02]  /*4380*/  SHF.L.U32 R26, R30, 0x1f, RZ ;  /* 0x0000001f1e1a7819 */ /* 0x000fe400000006ff */
[----:B------:R-:W-:Y:S02]  /*4390*/  ISETP.NE.AND.EX P4, PT, RZ, UR5, PT, P4 ;  /* 0x00000005ff007c0c */ /* 0x000fe4000bf85340 */
[----:B------:R-:W-:Y:S01]  /*43a0*/  PRMT R0, RZ, 0x654, R0 ;  /* 0x00000654ff007816 */ /* 0x000fe20000000000 */
[----:B------:R-:W-:Y:S01]  /*43b0*/  @!PT LDS RZ, [RZ] ;  /* 0x00000000fffff984 */ /* 0x000fe20000000800 */
[----:B------:R-:W-:Y:S01]  /*43c0*/  @!PT LDS RZ, [RZ] ;  /* 0x00000000fffff984 */ /* 0x000fe20000000800 */
[----:B------:R-:W-:Y:S01]  /*43d0*/  @!PT LDS RZ, [RZ] ;  /* 0x00000000fffff984 */ /* 0x000fe20000000800 */
[----:B------:R-:W-:Y:S01]  /*43e0*/  @!PT LDS RZ, [RZ] ;  /* 0x00000000fffff984 */ /* 0x000fe20000000800 */
[----:B------:R3:W-:Y:S06]  /*43f0*/  MEMBAR.ALL.CTA ;  /* 0x0000000000007992 */ /* 0x0007ec0000008000 */
[----:B---3--:R-:W3:Y:S02]  /*4400*/  FENCE.VIEW.ASYNC.S ;  /* 0x00000000000073c6 */ /* 0x008ee40000000000 */
[----:B---3--:R3:W-:Y:S01]  /*4410*/  SYNCS.ARRIVE.TRANS64.RED.A1T0 RZ, [R0+URZ], RZ ;  /* 0x000000ff00ff79a7 */ /* 0x0087e200081004ff */
[----:B-1----:R-:W-:Y:S11]  /*4420*/  LOP3.LUT P3, RZ, R22, 0x1, RZ, 0xc0, !PT ;  /* 0x0000000116ff7812 */ /* 0x002ff6000786c0ff */
[----:B------:R-:W-:Y:S02]  /*4430*/  @!UPT UIADD3 URZ, UPT, UPT, URZ, URZ, URZ ;  /* 0x000000fffffff290 */ /* 0x000fe4000fffe0ff */
[----:B------:R-:W-:Y:S02]  /*4440*/  @P3 MOV R13, R20 ;  /* 0x00000014000d3202 */ /* 0x000fe40000000f00 */
[----:B------:R-:W-:Y:S01]  /*4450*/  @P3 LOP3.LUT R8, R21, 0xffff, RZ, 0xc0, !PT ;  /* 0x0000ffff15083812 */ /* 0x000fe200078ec0ff */
[----:B---3--:R-:W-:Y:S06]  /*4460*/  @!P0 BRA `(.L_x_83) ;  /* 0x0000000000a48947 */ /* 0x008fec0003800000 */
[----:B------:R-:W-:Y:S01]  /*4470*/  IMAD.HI.U32 R31, R24, R7, RZ ;  /* 0x00000007181f7227 */ /* 0x000fe200078e00ff */
[----:B------:R-:W-:Y:S02]  /*4480*/  ISETP.NE.AND P0, PT, R6, 0x1, PT ;  /* 0x000000010600780c */ /* 0x000fe40003f05270 */
[----:B------:R-:W-:Y:S01]  /*4490*/  ISETP.NE.AND P2, PT, R72, 0x1, PT ;  /* 0x000000014800780c */ /* 0x000fe20003f45270 */
[----:B----4-:R-:W-:Y:S01]  /*44a0*/  IMAD.HI.U32 R34, R19, R16, RZ ;  /* 0x0000001013227227 */ /* 0x010fe200078e00ff */
[----:B------:R-:W-:Y:S02]  /*44b0*/  SHF.R.U32.HI R31, RZ, R18, R31 ;  /* 0x00000012ff1f7219 */ /* 0x000fe4000001161f */
[----:B------:R-:W-:Y:S01]  /*44c0*/  ISETP.NE.AND P5, PT, R2, 0x1, PT ;  /* 0x000000010200780c */ /* 0x000fe20003fa5270 */
[----:B------:R-:W-:Y:S01]  /*44d0*/  IMAD.HI.U32 R36, R13, R16, RZ ;  /* 0x000000100d247227 */ /* 0x000fe200078e00ff */
[----:B------:R-:W-:Y:S02]  /*44e0*/  SHF.R.U32.HI R34, RZ, R17, R34 ;  /* 0x00000011ff227219 */ /* 0x000fe40000011622 */
[----:B------:R-:W-:Y:S01]  /*44f0*/  SEL R3, R24, R31, !P0 ;  /* 0x0000001f18037207 */ /* 0x000fe20004000000 */
[C---:B------:R-:W-:Y:S01]  /*4500*/  IMAD.HI.U32 R31, R8.reuse, R7, RZ ;  /* 0x00000007081f7227 */ /* 0x040fe200078e00ff */
[----:B------:R-:W-:Y:S02]  /*4510*/  SEL R11, R19, R34, !P5 ;  /* 0x00000022130b7207 */ /* 0x000fe40006800000 */
[----:B------:R-:W-:Y:S01]  /*4520*/  SHF.R.U32.HI R36, RZ, R17, R36 ;  /* 0x00000011ff247219 */ /* 0x000fe20000011624 */
[----:B------:R-:W-:Y:S01]  /*4530*/  IMAD.HI.U32 R38, R3, R4, RZ ;  /* 0x0000000403267227 */ /* 0x000fe200078e00ff */
[----:B------:R-:W-:Y:S03]  /*4540*/  SHF.R.U32.HI R31, RZ, R18, R31 ;  /* 0x00000012ff1f7219 */ /* 0x000fe6000001161f */
[----:B------:R-:W-:Y:S01]  /*4550*/  IMAD.HI.U32 R34, R11, R4, RZ ;  /* 0x000000040b227227 */ /* 0x000fe200078e00ff */
[----:B------:R-:W-:Y:S02]  /*4560*/  @P2 SHF.R.U32.HI R3, RZ, R5, R38 ;  /* 0x00000005ff032219 */ /* 0x000fe40000011626 */
[----:B------:R-:W-:Y:S02]  /*4570*/  SEL R9, R8, R31, !P0 ;  /* 0x0000001f08097207 */ /* 0x000fe40004000000 */
[----:B------:R-:W-:Y:S01]  /*4580*/  @P2 SHF.R.U32.HI R11, RZ, R5, R34 ;  /* 0x00000005ff0b2219 */ /* 0x000fe20000011622 */
[C---:B------:R-:W-:Y:S01]  /*4590*/  IMAD R10, R72.reuse, R3, RZ ;  /* 0x00000003480a7224 */ /* 0x040fe200078e02ff */
[----:B------:R-:W-:Y:S01]  /*45a0*/  SEL R3, R13, R36, !P5 ;  /* 0x000000240d037207 */ /* 0x000fe20006800000 */
[C---:B------:R-:W-:Y:S03]  /*45b0*/  IMAD.HI.U32 R14, R9.reuse, R4, RZ ;  /* 0x00000004090e7227 */ /* 0x040fe600078e00ff */
[----:B------:R-:W-:Y:S01]  /*45c0*/  ISETP.GE.AND P0, PT, R9, R10, PT ;  /* 0x0000000a0900720c */ /* 0x000fe20003f06270 */
[C---:B------:R-:W-:Y:S01]  /*45d0*/  IMAD R12, R72.reuse, R11, RZ ;  /* 0x0000000b480c7224 */ /* 0x040fe200078e02ff */
[-C--:B------:R-:W-:Y:S04]  /*45e0*/  SHF.R.U32.HI R14, RZ, R5.reuse, R14 ;  /* 0x00000005ff0e7219 */ /* 0x080fe8000001160e */
[----:B------:R-:W-:Y:S02]  /*45f0*/  ISETP.GE.OR P0, PT, R3, R12, P0 ;  /* 0x0000000c0300720c */ /* 0x000fe40000706670 */
[----:B------:R-:W-:Y:S05]  /*4600*/  SEL R15, R9, R14, !P2 ;  /* 0x0000000e090f7207 */ /* 0x000fea0005000000 */
[----:B------:R-:W-:Y:S04]  /*4610*/  IMAD.MOV R14, RZ, RZ, -R15 ;  /* 0x000000ffff0e7224 */ /* 0x000fe800078e0a0f */
[----:B------:R-:W-:Y:S02]  /*4620*/  IMAD R14, R72, R14, R9 ;  /* 0x0000000e480e7224 */ /* 0x000fe400078e0209 */
[C---:B------:R-:W-:Y:S05]  /*4630*/  @!P0 IMAD.HI.U32 R10, R3.reuse, R4, RZ ;  /* 0x00000004030a8227 */ /* 0x040fea00078e00ff */
[----:B------:R-:W-:Y:S04]  /*4640*/  @!P0 SHF.R.U32.HI R10, RZ, R5, R10 ;  /* 0x00000005ff0a8219 */ /* 0x000fe8000001160a */
[----:B------:R-:W-:Y:S01]  /*4650*/  @!P0 SEL R0, R3, R10, !P2 ;  /* 0x0000000a03008207 */ /* 0x000fe20005000000 */
[----:B------:R-:W-:Y:S03]  /*4660*/  IMAD.MOV R10, RZ, RZ, -R3 ;  /* 0x000000ffff0a7224 */ /* 0x000fe600078e0a03 */
[----:B------:R-:W-:Y:S01]  /*4670*/  @!P0 IADD3 R15, PT, PT, R15, -R0, RZ ;  /* 0x800000000f0f8210 */ /* 0x000fe20007ffe0ff */
[----:B------:R-:W-:Y:S01]  /*4680*/  @!P0 IMAD R0, R11, R14, R0 ;  /* 0x0000000e0b008224 */ /* 0x000fe200078e0200 */
[----:B------:R-:W-:Y:S01]  /*4690*/  IADD3 R11, PT, PT, -R9, RZ, RZ ;  /* 0x000000ff090b7210 */ /* 0x000fe20007ffe1ff */
[----:B------:R-:W-:Y:S02]  /*46a0*/  IMAD R13, R2, R10, R13 ;  /* 0x0000000a020d7224 */ /* 0x000fe400078e020d */
[----:B------:R-:W-:Y:S02]  /*46b0*/  @!P0 IMAD R9, R15, R72, R3 ;  /* 0x000000480f098224 */ /* 0x000fe400078e0203 */
[----:B------:R-:W-:Y:S02]  /*46c0*/  @!P0 IMAD.MOV.U32 R3, RZ, RZ, R0 ;  /* 0x000000ffff038224 */ /* 0x000fe400078e0000 */
[----:B------:R-:W-:Y:S02]  /*46d0*/  IMAD R8, R6, R11, R8 ;  /* 0x0000000b06087224 */ /* 0x000fe400078e0208 */
[----:B------:R-:W-:Y:S02]  /*46e0*/  IMAD R13, R3, R2, R13 ;  /* 0x00000002030d7224 */ /* 0x000fe400078e020d */
[----:B------:R-:W-:Y:S02]  /*46f0*/  IMAD R8, R9, R6, R8 ;  /* 0x0000000609087224 */ /* 0x000fe400078e0208 */
.L_x_83:
[----:B------:R-:W-:Y:S05]  /*4700*/  BRA.U UP1, `(.L_x_84) ;  /* 0x0000000101107547 */ /* 0x000fea000b800000 */
[----:B------:R-:W-:Y:S04]  /*4710*/  MOV R0, UR13 ;  /* 0x0000000d00007c02 */ /* 0x000fe80008000f00 */
[----:B------:R-:W-:Y:S04]  /*4720*/  SHF.L.U32 R3, R0, 0x1f, RZ ;  /* 0x0000001f00037819 */ /* 0x000fe800000006ff */
[----:B------:R-:W1:Y:S02]  /*4730*/  SYNCS.PHASECHK.TRANS64.TRYWAIT P0, [UR6+0x128], R3 ;  /* 0x00012803ff0075a7 */ /* 0x000e640008001106 */
[----:B-1----:R-:W-:Y:S05]  /*4740*/  @!P0 BRA `(.L_x_85) ;  /* 0x0000003400c48947 */ /* 0x002fea0003800000 */
.L_x_84:
[----:B------:R-:W-:Y:S05]  /*4750*/  BRA.U !UP3, `(.L_x_86) ;  /* 0x000000010b347547 */ /* 0x000fea000b800000 */
[----:B------:R-:W-:Y:S01]  /*4760*/  UPLOP3.LUT UP0, UPT, UPT, UPT, UP2, 0x80, 0x8 ;  /* 0x000000000008789c */ /* 0x000fe20003f0f020 */
[----:B-1----:R-:W-:Y:S02]  /*4770*/  HFMA2 R0, -RZ, RZ, 0, 5.9604644775390625e-08 ;  /* 0x00000001ff007431 */ /* 0x002fe400000001ff */
[----:B------:R-:W-:Y:S03]  /*4780*/  IMAD.MOV.U32 R168, RZ, RZ, 0x1 ;  /* 0x00000001ffa87424 */ /* 0x000fe600078e00ff */
[----:B------:R-:W-:Y:S05]  /*4790*/  PLOP3.LUT P0, PT, PT, PT, UP0, 0x80, 0x8 ;  /* 0x000000000008781c */ /* 0x000fea0003f0f008 */
[----:B------:R-:W1:Y:S01]  /*47a0*/  @UP0 LDCU.64 UR8, c[0x0][0x888] ;  /* 0x00011100ff0807ac */ /* 0x000e620008000a00 */
[----:B------:R-:W-:Y:S07]  /*47b0*/  @UP0 UIMAD UR7, UR36, UR4, URZ ;  /* 0x00000004240702a4 */ /* 0x000fee000f8e02ff */
[----:B------:R-:W-:Y:S01]  /*47c0*/  @!P0 PRMT R168, R0, 0x7610, R168 ;  /* 0x0000761000a88816 */ /* 0x000fe200000000a8 */
[----:B-1----:R-:W-:Y:S03]  /*47d0*/  @UP0 UIMAD.WIDE UR8, UR7, 0x4, UR8 ;  /* 0x00000004070808a5 */ /* 0x002fe6000f8e0208 */
[----:B------:R-:W1:Y:S03]  /*47e0*/  @!UP0 LDCU UR7, c[0x0][0x880] ;  /* 0x00011000ff0787ac */ /* 0x000e660008000800 */
[----:B------:R-:W-:Y:S01]  /*47f0*/  IMAD.U32 R10, RZ, RZ, UR8 ;  /* 0x00000008ff0a7e24 */ /* 0x000fe2000f8e00ff */
[----:B------:R-:W-:Y:S05]  /*4800*/  MOV R11, UR9 ;  /* 0x00000009000b7c02 */ /* 0x000fea0008000f00 */
[----:B-----5:R3:W5:Y:S02]  /*4810*/  @P0 LDG.E R80, desc[UR40][R10.64] ;  /* 0x000000280a500981 */ /* 0x020764000c1e1900 */
[----:B-1-3--:R-:W-:Y:S07]  /*4820*/  @!P0 IMAD.U32 R80, RZ, RZ, UR7 ;  /* 0x00000007ff508e24 */ /* 0x00afee000f8e00ff */
.L_x_86:
[----:B-----5:R-:W-:Y:S01]  /*4830*/  @!P4 ISETP.EQ.AND P5, PT, R80, RZ, PT ;  /* 0x000000ff5000c20c */ /* 0x020fe20003fa2270 */
[----:B------:R-:W-:Y:S01]  /*4840*/  @!UPT UIADD3 URZ, UPT, UPT, URZ, URZ, URZ ;  /* 0x000000fffffff290 */ /* 0x000fe2000fffe0ff */
[----:B------:R-:W-:Y:S11]  /*4850*/  @!P4 BRA `(.L_x_87) ;  /* 0x000000000014c947 */ /* 0x000ff60003800000 */
[----:B------:R-:W-:Y:S02]  /*4860*/  LOP3.LUT P0, RZ, R168, 0xff, RZ, 0xc0, !PT ;  /* 0x000000ffa8ff7812 */ /* 0x000fe4000780c0ff */
[----:B------:R-:W-:Y:S04]  /*4870*/  PLOP3.LUT P5, PT, PT, PT, UP0, 0x80, 0x8 ;  /* 0x000000000008781c */ /* 0x000fe80003faf008 */
[----:B------:R-:W-:Y:S07]  /*4880*/  PLOP3.LUT P5, PT, P5, PT, PT, 0x8, 0x80 ;  /* 0x000000000080781c */ /* 0x000fee0002fae170 */
[----:B------:R-:W-:Y:S11]  /*4890*/  @P0 ISETP.EQ.AND P5, PT, R80, RZ, PT ;  /* 0x000000ff5000020c */ /* 0x000ff60003fa2270 */
[----:B------:R-:W-:Y:S02]  /*48a0*/  @!UPT UIADD3 URZ, UPT, UPT, URZ, URZ, URZ ;  /* 0x000000fffffff290 */ /* 0x000fe4000fffe0ff */
.L_x_87:
[----:B------:R-:W3:Y:S01]  /*48b0*/  SYNCS.PHASECHK.TRANS64.TRYWAIT P4, [UR6+0x118], R26 ;  /* 0x0001181aff0075a7 */ /* 0x000ee20008081106 */
[----:B------:R-:W-:Y:S01]  /*48c0*/  @P3 SHF.R.U32.HI R27, RZ, 0x10, R21 ;  /* 0x00000010ff1b3819 */ /* 0x000fe20000011615 */
[----:B------:R-:W-:Y:S01]  /*48d0*/  VIADD R29, R29, 0x1 ;  /* 0x000000011d1d7836 */ /* 0x000fe20000000000 */
[----:B------:R-:W5:Y:S08]  /*48e0*/  LDC.64 R14, c[0x0][0xb10] ;  /* 0x0002c400ff0e7b82 */ /* 0x000f700000000a00 */
[----:B------:R-:W2:Y:S08]  /*48f0*/  LDC.64 R10, c[0x0][0xb18] ;  /* 0x0002c600ff0a7b82 */ /* 0x000eb00000000a00 */
[----:B-1----:R-:W1:Y:S08]  /*4900*/  @!P1 LDC R0, c[0x0][0xb20] ;  /* 0x0002c800ff009b82 */ /* 0x002e700000000800 */
[----:B------:R-:W4:Y:S01]  /*4910*/  @!P1 LDC R3, c[0x0][0xb0c] ;  /* 0x0002c300ff039b82 */ /* 0x000f220000000800 */
[----:B-----5:R-:W-:Y:S05]  /*4920*/  @!P1 IMAD.HI.U32 R14, R13, R14, RZ ;  /* 0x0000000e0d0e9227 */ /* 0x020fea00078e00ff */
[----:B------:R-:W-:Y:S01]  /*4930*/  @!P1 SHF.R.U32.HI R14, RZ, R15, R14 ;  /* 0x0000000fff0e9219 */ /* 0x000fe2000001160e */
[----:B--2---:R-:W-:Y:S01]  /*4940*/  @!P1 IMAD.HI.U32 R11, R8, R11, RZ ;  /* 0x0000000b080b9227 */ /* 0x004fe200078e00ff */
[----:B------:R-:W-:Y:S04]  /*4950*/  @!P1 ISETP.NE.AND P0, PT, R10, 0x1, PT ;  /* 0x000000010a00980c */ /* 0x000fe80003f05270 */
[----:B-1----:R-:W-:Y:S02]  /*4960*/  @!P1 SHF.R.U32.HI R9, RZ, R0, R11 ;  /* 0x00000000ff099219 */ /* 0x002fe4000001160b */
[----:B----4-:R-:W-:Y:S02]  /*4970*/  @!P1 ISETP.NE.AND P2, PT, R3, 0x1, PT ;  /* 0x000000010300980c */ /* 0x010fe40003f45270 */
[----:B------:R-:W-:Y:S02]  /*4980*/  @!P1 SEL R9, R8, R9, !P0 ;  /* 0x0000000908099207 */ /* 0x000fe40004000000 */
[----:B------:R-:W-:Y:S02]  /*4990*/  ELECT P0, URZ, PT ;  /* 0x0000000000ff782f */ /* 0x000fe40003800000 */
[----:B------:R-:W-:Y:S05]  /*49a0*/  @!P1 SEL R14, R13, R14, !P2 ;  /* 0x0000000e0d0e9207 */ /* 0x000fea0005000000 */
[----:B------:R-:W-:Y:S02]  /*49b0*/  @!P1 IMAD.IADD R0, R9, 0x1, -R14 ;  /* 0x0000000109009824 */ /* 0x000fe400078e0a0e */
[----:B------:R-:W-:Y:S02]  /*49c0*/  @!P1 IMAD.IADD R9, R14, 0x1, -R9 ;  /* 0x000000010e099824 */ /* 0x000fe400078e0a09 */
[----:B------:R-:W-:Y:S02]  /*49d0*/  @!P1 IMAD R13, R0, R3, R13 ;  /* 0x00000003000d9224 */ /* 0x000fe400078e020d */
[----:B------:R-:W-:Y:S01]  /*49e0*/  @!P1 IMAD R8, R9, R10, R8 ;  /* 0x0000000a09089224 */ /* 0x000fe200078e0208 */
[----:B---3--:R-:W-:Y:S06]  /*49f0*/  @!P4 BRA `(.L_x_88) ;  /* 0x000000340030c947 */ /* 0x008fec0003800000 */
.L_x_165:
[----:B------:R-:W-:Y:S01]  /*4a00*/  PLOP3.LUT P5, PT, P5, P0, PT, 0xf2, 0x2f ;  /* 0x00000000002f781c */ /* 0x000fe20002fa1e72 */
[----:B------:R-:W-:Y:S01]  /*4a10*/  UMOV UR14, 0x0 ;  /* 0x00000000000e7882 */ /* 0x000fe20000000000 */
[----:B------:R-:W-:Y:S01]  /*4a20*/  LOP3.LUT R30, R30, 0x1, RZ, 0x3c, !PT ;  /* 0x000000011e1e7812 */ /* 0x000fe200078e3cff */
[----:B------:R-:W-:Y:S01]  /*4a30*/  UMOV UR15, 0x10000000 ;  /* 0x10000000000f7882 */ /* 0x000fe20000000000 */
[----:B------:R-:W-:Y:S01]  /*4a40*/  UMOV UR12, UR36 ;  /* 0x00000024000c7c82 */ /* 0x000fe20008000000 */
[----:B------:R-:W-:Y:S08]  /*4a50*/  @P3 R2UR UR36, R27 ;  /* 0x000000001b2432ca */ /* 0x000ff000000e0000 */
[----:B-1----:R-:W-:Y:S01]  /*4a60*/  @!P5 IADD3 R3, P0, PT, R32, 0x580, RZ ;  /* 0x000005802003d810 */ /* 0x002fe20007f1e0ff */
[----:B------:R-:W-:Y:S01]  /*4a70*/  @!P5 IMAD.SHL.U32 R165, R165, 0x40, RZ ;  /* 0x00000040a5a5d824 */ /* 0x000fe200078e00ff */
[----:B------:R-:W-:Y:S01]  /*4a80*/  VOTEU.ALL UP1, P5 ;  /* 0x0000000000ff7886 */ /* 0x000fe20002820000 */
[----:B------:R-:W-:Y:S01]  /*4a90*/  @!P5 IMAD.SHL.U32 R167, R167, 0x80, RZ ;  /* 0x00000080a7a7d824 */ /* 0x000fe200078e00ff */
[----:B------:R-:W-:Y:S01]  /*4aa0*/  @!P5 R2UR UR8, R3 ;  /* 0x000000000308d2ca */ /* 0x000fe200000e0000 */
[----:B------:R-:W-:Y:S01]  /*4ab0*/  @!P5 IMAD.X R0, RZ, RZ, R33, P0 ;  /* 0x000000ffff00d224 */ /* 0x000fe200000e0621 */
[----:B------:R-:W-:Y:S01]  /*4ac0*/  @!P5 R2UR UR10, R165 ;  /* 0x00000000a50ad2ca */ /* 0x000fe200000e0000 */
[----:B------:R-:W-:Y:S01]  /*4ad0*/  @!UP1 UIADD3 UR9, UPT, UPT, UR6, 0x110, URZ ;  /* 0x0000011006099890 */ /* 0x000fe2000fffe0ff */
[----:B------:R-:W-:Y:S01]  /*4ae0*/  @!P5 R2UR UR11, R167 ;  /* 0x00000000a70bd2ca */ /* 0x000fe200000e0000 */
[----:B------:R-:W-:Y:S01]  /*4af0*/  IMAD.IADD R165, R8, 0x1, R164 ;  /* 0x0000000108a57824 */ /* 0x000fe200078e02a4 */
[----:B------:R-:W-:Y:S01]  /*4b00*/  @!P5 R2UR UR7, R0 ;  /* 0x000000000007d2ca */ /* 0x000fe200000e0000 */
[----:B------:R-:W-:Y:S01]  /*4b10*/  IMAD.IADD R167, R13, 0x1, R166 ;  /* 0x000000010da77824 */ /* 0x000fe200078e02a6 */
[C---:B------:R-:W-:Y:S04]  /*4b20*/  ISETP.NE.AND P0, PT, R29.reuse, 0x2, PT ;  /* 0x000000021d00780c */ /* 0x040fe80003f05270 */
[----:B------:R-:W-:Y:S01]  /*4b30*/  SEL R3, RZ, 0x1, P0 ;  /* 0x00000001ff037807 */ /* 0x000fe20000000000 */
[----:B------:R-:W-:Y:S01]  /*4b40*/  IMAD.U32 R10, RZ, RZ, UR8 ;  /* 0x00000008ff0a7e24 */ /* 0x000fe2000f8e00ff */
[----:B------:R-:W-:Y:S01]  /*4b50*/  @!UP1 UIADD3 UR8, UPT, UPT, UR6, 0x200, URZ ;  /* 0x0000020006089890 */ /* 0x000fe2000fffe0ff */
[----:B------:R-:W-:Y:S01]  /*4b60*/  SEL R29, R29, RZ, P0 ;  /* 0x000000ff1d1d7207 */ /* 0x000fe20000000000 */
[----:B------:R-:W-:Y:S01]  /*4b70*/  VOTEU.ALL UP1, P5 ;  /* 0x0000000000ff7886 */ /* 0x000fe20002820000 */
[----:B------:R-:W-:Y:S02]  /*4b80*/  LOP3.LUT R28, R28, R3, RZ, 0x3c, !PT ;  /* 0x000000031c1c7212 */ /* 0x000fe400078e3cff */
[----:B------:R-:W-:Y:S01]  /*4b90*/  IMAD.U32 R11, RZ, RZ, UR7 ;  /* 0x00000007ff0b7e24 */ /* 0x000fe2000f8e00ff */
[----:B------:R-:W-:Y:S04]  /*4ba0*/  @!P5 R2UR UR16, R10 ;  /* 0x000000000a10d2ca */ /* 0x000fe800000e0000 */
[----:B------:R-:W-:Y:S11]  /*4bb0*/  @!P5 R2UR UR17, R11 ;  /* 0x000000000b11d2ca */ /* 0x000ff600000e0000 */
[----:B------:R-:W-:Y:S02]  /*4bc0*/  @!UPT UIADD3 URZ, UPT, UPT, URZ, URZ, URZ ;  /* 0x000000fffffff290 */ /* 0x000fe4000fffe0ff */
[----:B------:R3:W-:Y:S01]  /*4bd0*/  @!UP1 UTMALDG.3D [UR8], [UR16], desc[UR14] ;  /* 0x00000e08100095b4 */ /* 0x0007e20008011000 */
[----:B------:R3:W-:Y:S01]  /*4be0*/  @!P5 SYNCS.ARRIVE.TRANS64.RED.A0TR RZ, [UR6+0x110], R25 ;  /* 0x00011019ffffd9a7 */ /* 0x0007e20008300406 */
[----:B------:R-:W-:Y:S01]  /*4bf0*/  UPLOP3.LUT UP1, UPT, UPT, UPT, UPT, 0x80, 0x8 ;  /* 0x000000000008789c */ /* 0x000fe20003f2f070 */
[----:B------:R-:W-:Y:S01]  /*4c00*/  SYNCS.ARRIVE.TRANS64.RED.A1T0 RZ, [UR37], RZ ;  /* 0x000000ffffff79a7 */ /* 0x000fe20008100425 */
[----:B------:R-:W-:Y:S09]  /*4c10*/  @P3 BRA `(.L_x_89) ;  /* 0xfffffff400b43947 */ /* 0x000ff2000383ffff */
[----:B------:R-:W-:Y:S07]  /*4c20*/  MOV R0, UR6 ;  /* 0x0000000600007c02 */ /* 0x000fee0008000f00 */
.L_x_90:
[----:B-1----:R-:W-:-:S04]  /*4c30*/  SHF.L.U32 R3, R30, 0x1f, RZ ;  /* 0x0000001f1e037819 */ /* 0x002fc800000006ff */
[----:B------:R1:W2:Y:S03]  /*4c40*/  SYNCS.PHASECHK.TRANS64.TRYWAIT P0, [R0+URZ+0x118], R3 ;  /* 0x00011803000075a7 */ /* 0x0002a600080011ff */
[----:B--2---:R-:W-:Y:S05]  /*4c50*/  @!P0 NANOSLEEP.SYNCS 0x989680 ;  /* 0x009896800000895d */ /* 0x004fea0003900000 */
[----:B------:R-:W2:Y:S02]  /*4c60*/  @!P0 SYNCS.PHASECHK.TRANS64 P0, [R0+URZ+0x118], R3 ;  /* 0x00011803000085a7 */ /* 0x000ea400080010ff */
[----:B--23--:R-:W-:Y:S05]  /*4c70*/  @P0 EXIT ;  /* 0x000000000000094d */ /* 0x00cfea0003800000 */
[----:B------:R-:W-:Y:S05]  /*4c80*/  BRA `(.L_x_90) ;  /* 0xfffffffc00e87947 */ /* 0x000fea000383ffff */
.L_x_81:
[----:B------:R-:W-:-:S06]  /*4c90*/  UISETP.GE.AND UP1, UPT, UR8, 0x4, UPT ;  /* 0x000000040800788c */ /* 0x000fcc000bf26270 */
[----:B------:R-:W-:-:S13]  /*4ca0*/  PLOP3.LUT P0, PT, PT, PT, UP1, 0x80, 0x8 ;  /* 0x000000000008781c */ /* 0x000fda0003f0f018 */
[----:B------:R-:W-:Y:S05]  /*4cb0*/  @!P0 EXIT ;  /* 0x000000000000894d */ /* 0x000fea0003800000 */
[----:B------:R-:W-:Y:S01]  /*4cc0*/  BAR.SYNC.DEFER_BLOCKING 0x6, 0xa0 ;  /* 0x0182800000007b1d */ /* 0x000fe20000010000 */
[C---:B------:R-:W-:Y:S01]  /*4cd0*/  IMAD.SHL.U32 R180, R176.reuse, 0x40, RZ ;  /* 0x00000040b0b47824 */ /* 0x040fe200078e00ff */
[C---:B------:R-:W-:Y:S01]  /*4ce0*/  R2P PR, R176.reuse, 0x6 ;  /* 0x00000006b0007804 */ /* 0x040fe20000000000 */
[C---:B------:R-:W-:Y:S01]  /*4cf0*/  IMAD.SHL.U32 R2, R176.reuse, 0x8, RZ ;  /* 0x00000008b0027824 */ /* 0x040fe200078e00ff */
[----:B------:R-:W-:Y:S01]  /*4d00*/  SHF.L.U32 R79, R176, 0x10, RZ ;  /* 0x00000010b04f7819 */ /* 0x000fe200000006ff */
[----:B------:R-:W-:Y:S01]  /*4d10*/  IMAD.MOV.U32 R179, RZ, RZ, 0x10 ;  /* 0x00000010ffb37424 */ /* 0x000fe200078e00ff */
[----:B------:R-:W-:Y:S01]  /*4d20*/  UMOV UR43, 0x400 ;  /* 0x00000400002b7882 */ /* 0x000fe20000000000 */
[----:B------:R-:W-:Y:S01]  /*4d30*/  LOP3.LUT R3, R180, 0x180, RZ, 0xc0, !PT ;  /* 0x00000180b4037812 */ /* 0x000fe200078ec0ff */
[----:B------:R-:W-:Y:S01]  /*4d40*/  ULEA UR43, UR37, UR43, 0x18 ;  /* 0x0000002b252b7291 */ /* 0x000fe2000f8ec0ff */
[----:B------:R-:W1:Y:S01]  /*4d50*/  LDC R171, c[0x0][0x370] ;  /* 0x0000dc00ffab7b82 */ /* 0x000e620000000800 */
[----:B------:R-:W-:Y:S01]  /*4d60*/  SEL R179, R179, 0xfffffff0, !P1 ;  /* 0xfffffff0b3b37807 */ /* 0x000fe20004800000 */
[----:B------:R-:W-:Y:S01]  /*4d70*/  HFMA2 R183, -RZ, RZ, 0, 0 ;  /* 0x00000000ffb77431 */ /* 0x000fe200000001ff */
[----:B------:R-:W-:Y:S01]  /*4d80*/  LOP3.LUT R3, R3, 0x30, R2, 0xf8, !PT ;  /* 0x0000003003037812 */ /* 0x000fe200078ef802 */
[----:B------:R-:W-:Y:S01]  /*4d90*/  UIADD3 UR4, UPT, UPT, UR43, 0x2200, URZ ;  /* 0x000022002b047890 */ /* 0x000fe2000fffe0ff */
[----:B------:R-:W-:Y:S01]  /*4da0*/  LOP3.LUT R79, R79, 0x600000, RZ, 0xc0, !PT ;  /* 0x006000004f4f7812 */ /* 0x000fe200078ec0ff */
[----:B------:R-:W-:Y:S01]  /*4db0*/  IMAD.MOV.U32 R76, RZ, RZ, RZ ;  /* 0x000000ffff4c7224 */ /* 0x000fe200078e00ff */
[----:B------:R-:W-:Y:S01]  /*4dc0*/  LOP3.LUT R180, R3, 0x1e40, R180, 0xf8, !PT ;  /* 0x00001e4003b47812 */ /* 0x000fe200078ef8b4 */
[----:B------:R-:W2:Y:S01]  /*4dd0*/  LDC R74, c[0x0][0xb0c] ;  /* 0x0002c300ff4a7b82 */ /* 0x000ea20000000800 */
[----:B------:R-:W-:Y:S01]  /*4de0*/  IMAD.MOV.U32 R3, RZ, RZ, 0x20 ;  /* 0x00000020ff037424 */ /* 0x000fe200078e00ff */
[----:B------:R-:W-:Y:S01]  /*4df0*/  CS2R R184, SRZ ;  /* 0x0000000000b87805 */ /* 0x000fe2000001ff00 */
[----:B------:R-:W-:Y:S01]  /*4e00*/  IMAD.MOV.U32 R188, RZ, RZ, RZ ;  /* 0x000000ffffbc7224 */ /* 0x000fe200078e00ff */
[----:B------:R-:W4:Y:S01]  /*4e10*/  LDCU.64 UR46, c[0x0][0x348] ;  /* 0x00006900ff2e77ac */ /* 0x000f220008000a00 */
[----:B------:R-:W-:Y:S01]  /*4e20*/  VIADD R2, R180, UR43 ;  /* 0x0000002bb4027c36 */ /* 0x000fe20008000000 */
[----:B------:R-:W-:Y:S01]  /*4e30*/  SEL R3, R3, 0xffffffe0, !P2 ;  /* 0xffffffe003037807 */ /* 0x000fe20005000000 */
[----:B------:R-:W3:Y:S01]  /*4e40*/  LDS R0, [UR43+0x1e0] ;  /* 0x0001e02bff007984 */ /* 0x000ee20008000800 */
[----:B------:R-:W1:Y:S01]  /*4e50*/  LDC R169, c[0x0][0xb20] ;  /* 0x0002c800ffa97b82 */ /* 0x000e620000000800 */
[----:B------:R-:W-:Y:S01]  /*4e60*/  IMAD.U32 R186, RZ, RZ, UR4 ;  /* 0x00000004ffba7e24 */ /* 0x000fe2000f8e00ff */
[----:B------:R-:W-:Y:S01]  /*4e70*/  SHF.R.U32.HI R4, RZ, 0x4, R3 ;  /* 0x00000004ff047819 */ /* 0x000fe20000011603 */
[--C-:B------:R-:W-:Y:S01]  /*4e80*/  IMAD.IADD R178, R3, 0x1, R2.reuse ;  /* 0x0000000103b27824 */ /* 0x100fe200078e0202 */
[----:B------:R-:W1:Y:S02]  /*4e90*/  LDCU.64 UR38, c[0x0][0x888] ;  /* 0x00011100ff2677ac */ /* 0x000e640008000a00 */
[C---:B------:R-:W-:Y:S01]  /*4ea0*/  LEA.HI R177, R179.reuse, R4, RZ, 0x1c ;  /* 0x00000004b3b17211 */ /* 0x040fe200078fe0ff */
[----:B------:R-:W-:Y:S01]  /*4eb0*/  IMAD.IADD R179, R179, 0x1, R2 ;  /* 0x00000001b3b37824 */ /* 0x000fe200078e0202 */
[----:B------:R-:W1:Y:S01]  /*4ec0*/  LDC R73, c[0x0][0xb30] ;  /* 0x0002cc00ff497b82 */ /* 0x000e620000000800 */
[----:B------:R-:W-:Y:S01]  /*4ed0*/  UIADD3 UR42, UPT, UPT, UR43, 0x200, URZ ;  /* 0x000002002b2a7890 */ /* 0x000fe2000fffe0ff */
[----:B------:R-:W-:-:S06]  /*4ee0*/  LEA R177, R177, R2, 0x4 ;  /* 0x00000002b1b17211 */ /* 0x000fcc00078e20ff */
[----:B------:R-:W1:Y:S08]  /*4ef0*/  LDC.64 R158, c[0x0][0xb10] ;  /* 0x0002c400ff9e7b82 */ /* 0x000e700000000a00 */
[----:B------:R-:W1:Y:S08]  /*4f00*/  LDC.64 R70, c[0x0][0xb18] ;  /* 0x0002c600ff467b82 */ /* 0x000e700000000a00 */
[----:B------:R-:W1:Y:S01]  /*4f10*/  LDC.64 R154, c[0x0][0x888] ;  /* 0x00022200ff9a7b82 */ /* 0x000e620000000a00 */
[----:B---3--:R-:W-:-:S07]  /*4f20*/  IMAD.IADD R79, R0, 0x1, R79 ;  /* 0x00000001004f7824 */ /* 0x008fce00078e024f */
[----:B------:R-:W3:Y:S08]  /*4f30*/  LDC.64 R68, c[0x0][0xb28] ;  /* 0x0002ca00ff447b82 */ /* 0x000ef00000000a00 */
[----:B------:R-:W1:Y:S08]  /*4f40*/  LDC.64 R156, c[0x0][0x890] ;  /* 0x00022400ff9c7b82 */ /* 0x000e700000000a00 */
[----:B------:R-:W1:Y:S08]  /*4f50*/  LDC.64 R152, c[0x0][0x8b0] ;  /* 0x00022c00ff987b82 */ /* 0x000e700000000a00 */
[----:B------:R-:W1:Y:S08]  /*4f60*/  LDC.64 R146, c[0x0][0x8a8] ;  /* 0x00022a00ff927b82 */ /* 0x000e700000000a00 */
[----:B--2-4-:R-:W1:Y:S02]  /*4f70*/  LDC R170, c[0x0][0x374] ;  /* 0x0000dd00ffaa7b82 */ /* 0x014e640000000800 */
.L_x_108:
[----:B------:R-:W-:Y:S02]  /*4f80*/  LEA R0, R188, UR43, 0x3 ;  /* 0x0000002bbc007c11 */ /* 0x000fe4000f8e18ff */
[----:B------:R-:W-:Y:S02]  /*4f90*/  SHF.L.U32 R3, R184, 0x1f, RZ ;  /* 0x0000001fb8037819 */ /* 0x000fe400000006ff */
[----:B------:R-:W-:Y:S02]  /*4fa0*/  LEA R16, R188, UR43, 0x4 ;  /* 0x0000002bbc107c11 */ /* 0x000fe4000f8e20ff */
[----:B--2---:R-:W2:Y:S02]  /*4fb0*/  SYNCS.PHASECHK.TRANS64.TRYWAIT P0, [R0+URZ+0x130], R3 ;  /* 0x00013003000075a7 */ /* 0x004ea400080011ff */
[----:B-12---:R-:W-:Y:S05]  /*4fc0*/  @!P0 BRA `(.L_x_91) ;  /* 0x0000002c00d48947 */ /* 0x006fea0003800000 */
.L_x_166:
[----:B------:R-:W4:Y:S01]  /*4fd0*/  LDC.64 R12, c[0x0][0xb10] ;  /* 0x0002c400ff0c7b82 */ /* 0x000f220000000a00 */
[----:B------:R-:W3:Y:S01]  /*4fe0*/  LDS.128 R16, [R16+0x1c0] ;  /* 0x0001c00010107984 */ /* 0x000ee20000000c00 */
[----:B-1----:R-:W-:Y:S01]  /*4ff0*/  ISETP.NE.AND P1, PT, R73, 0x1, PT ;  /* 0x000000014900780c */ /* 0x002fe20003f25270 */
[----:B--2---:R-:W-:Y:S01]  /*5000*/  VIADD R0, R0, 0x140 ;  /* 0x0000014000007836 */ /* 0x004fe20000000000 */
[----:B------:R-:W-:Y:S04]  /*5010*/  ISETP.GE.AND P0, PT, R72, 0x1, PT ;  /* 0x000000014800780c */ /* 0x000fe80003f06270 */
[----:B------:R-:W1:Y:S01]  /*5020*/  LDC.64 R10, c[0x0][0xb18] ;  /* 0x0002c600ff0a7b82 */ /* 0x000e620000000a00 */
[----:B------:R-:W-:Y:S01]  /*5030*/  PRMT R0, RZ, 0x654, R0 ;  /* 0x00000654ff007816 */ /* 0x000fe20000000000 */
[----:B------:R-:W-:Y:S01]  /*5040*/  @!PT LDS RZ, [RZ] ;  /* 0x00000000fffff984 */ /* 0x000fe20000000800 */
[----:B------:R-:W-:Y:S01]  /*5050*/  @!PT LDS RZ, [RZ] ;  /* 0x00000000fffff984 */ /* 0x000fe20000000800 */
[----:B------:R-:W-:Y:S01]  /*5060*/  @!PT LDS RZ, [RZ] ;  /* 0x00000000fffff984 */ /* 0x000fe20000000800 */
[----:B------:R-:W-:Y:S01]  /*5070*/  @!PT LDS RZ, [RZ] ;  /* 0x00000000fffff984 */ /* 0x000fe20000000800 */
[----:B------:R2:W-:Y:S06]  /*5080*/  MEMBAR.ALL.CTA ;  /* 0x0000000000007992 */ /* 0x0005ec0000008000 */
[----:B--2---:R-:W2:Y:S01]  /*5090*/  FENCE.VIEW.ASYNC.S ;  /* 0x00000000000073c6 */ /* 0x004ea20000000000 */
[----:B------:R-:W1:Y:S08]  /*50a0*/  @!P1 LDC R14, c[0x0][0xb20] ;  /* 0x0002c800ff0e9b82 */ /* 0x000e700000000800 */
[----:B------:R-:W1:Y:S01]  /*50b0*/  @!P1 LDC R9, c[0x0][0xb0c] ;  /* 0x0002c300ff099b82 */ /* 0x000e620000000800 */
[----:B--2---:R2:W-:Y:S01]  /*50c0*/  SYNCS.ARRIVE.TRANS64.RED.A1T0 RZ, [R0+URZ], RZ ;  /* 0x000000ff00ff79a7 */ /* 0x0045e200081004ff */
[----:B---3--:R-:W-:Y:S04]  /*50d0*/  LOP3.LUT P4, RZ, R18, 0x1, RZ, 0xc0, !PT ;  /* 0x0000000112ff7812 */ /* 0x008fe8000788c0ff */
[----:B------:R-:W-:Y:S09]  /*50e0*/  P2R R187, PR, RZ, 0x10 ;  /* 0x00000010ffbb7803 */ /* 0x000ff20000000000 */
[----:B------:R-:W-:Y:S02]  /*50f0*/  @P4 MOV R77, R16 ;  /* 0x00000010004d4202 */ /* 0x000fe40000000f00 */
[----:B------:R-:W-:Y:S01]  /*5100*/  @P4 LOP3.LUT R75, R17, 0xffff, RZ, 0xc0, !PT ;  /* 0x0000ffff114b4812 */ /* 0x000fe200078ec0ff */
[----:B--2-4-:R-:W-:Y:S06]  /*5110*/  @!P0 BRA `(.L_x_92) ;  /* 0x0000000000a48947 */ /* 0x014fec0003800000 */
[----:B------:R-:W-:Y:S01]  /*5120*/  IMAD.HI.U32 R22, R170, R71, RZ ;  /* 0x00000047aa167227 */ /* 0x000fe200078e00ff */
[----:B------:R-:W-:Y:S02]  /*5130*/  ISETP.NE.AND P0, PT, R70, 0x1, PT ;  /* 0x000000014600780c */ /* 0x000fe40003f05270 */
[----:B------:R-:W-:Y:S01]  /*5140*/  ISETP.NE.AND P2, PT, R72, 0x1, PT ;  /* 0x000000014800780c */ /* 0x000fe20003f45270 */
[-C--:B------:R-:W-:Y:S01]  /*5150*/  IMAD.HI.U32 R20, R171, R158.reuse, RZ ;  /* 0x0000009eab147227 */ /* 0x080fe200078e00ff */
[----:B------:R-:W-:Y:S02]  /*5160*/  SHF.R.U32.HI R21, RZ, R169, R22 ;  /* 0x000000a9ff157219 */ /* 0x000fe40000011616 */
[----:B------:R-:W-:Y:S01]  /*5170*/  ISETP.NE.AND P3, PT, R74, 0x1, PT ;  /* 0x000000014a00780c */ /* 0x000fe20003f65270 */
[----:B------:R-:W-:Y:S01]  /*5180*/  IMAD.HI.U32 R26, R75, R71, RZ ;  /* 0x000000474b1a7227 */ /* 0x000fe200078e00ff */
[----:B------:R-:W-:Y:S02]  /*5190*/  SHF.R.U32.HI R20, RZ, R159, R20 ;  /* 0x0000009fff147219 */ /* 0x000fe40000011614 */
[----:B------:R-:W-:Y:S01]  /*51a0*/  SEL R3, R170, R21, !P0 ;  /* 0x00000015aa037207 */ /* 0x000fe20004000000 */
[----:B------:R-:W-:Y:S01]  /*51b0*/  IMAD.HI.U32 R24, R77, R158, RZ ;  /* 0x0000009e4d187227 */ /* 0x000fe200078e00ff */
[----:B------:R-:W-:Y:S03]  /*51c0*/  SEL R7, R171, R20, !P3 ;  /* 0x00000014ab077207 */ /* 0x000fe60005800000 */
[-C--:B------:R-:W-:Y:S01]  /*51d0*/  IMAD.HI.U32 R20, R3, R68.reuse, RZ ;  /* 0x0000004403147227 */ /* 0x080fe200078e00ff */
[----:B------:R-:W-:Y:S03]  /*51e0*/  SHF.R.U32.HI R24, RZ, R159, R24 ;  /* 0x0000009fff187219 */ /* 0x000fe60000011618 */
[----:B------:R-:W-:Y:S01]  /*51f0*/  IMAD.HI.U32 R22, R7, R68, RZ ;  /* 0x0000004407167227 */ /* 0x000fe200078e00ff */
[----:B------:R-:W-:Y:S02]  /*5200*/  @P2 SHF.R.U32.HI R3, RZ, R69, R20 ;  /* 0x00000045ff032219 */ /* 0x000fe40000011614 */
[----:B------:R-:W-:Y:S02]  /*5210*/  SHF.R.U32.HI R20, RZ, R169, R26 ;  /* 0x000000a9ff147219 */ /* 0x000fe4000001161a */
[----:B------:R-:W-:Y:S01]  /*5220*/  @P2 SHF.R.U32.HI R7, RZ, R69, R22 ;  /* 0x00000045ff072219 */ /* 0x000fe20000011616 */
[C---:B------:R-:W-:Y:S01]  /*5230*/  IMAD R2, R72.reuse, R3, RZ ;  /* 0x0000000348027224 */ /* 0x040fe200078e02ff */
[----:B------:R-:W-:Y:S02]  /*5240*/  SEL R5, R75, R20, !P0 ;  /* 0x000000144b057207 */ /* 0x000fe40004000000 */
[----:B------:R-:W-:Y:S01]  /*5250*/  SEL R3, R77, R24, !P3 ;  /* 0x000000184d037207 */ /* 0x000fe20005800000 */
[----:B------:R-:W-:Y:S01]  /*5260*/  IMAD R4, R72, R7, RZ ;  /* 0x0000000748047224 */ /* 0x000fe200078e02ff */
[C---:B------:R-:W-:Y:S01]  /*5270*/  ISETP.GE.AND P0, PT, R5.reuse, R2, PT ;  /* 0x000000020500720c */ /* 0x040fe20003f06270 */
[----:B------:R-:W-:Y:S03]  /*5280*/  IMAD.HI.U32 R6, R5, R68, RZ ;  /* 0x0000004405067227 */ /* 0x000fe600078e00ff */
[----:B------:R-:W-:Y:S01]  /*5290*/  ISETP.GE.OR P0, PT, R3, R4, P0 ;  /* 0x000000040300720c */ /* 0x000fe20000706670 */
[----:B------:R-:W-:Y:S01]  /*52a0*/  IMAD.MOV R4, RZ, RZ, -R3 ;  /* 0x000000ffff047224 */ /* 0x000fe200078e0a03 */
[-C--:B------:R-:W-:Y:S03]  /*52b0*/  SHF.R.U32.HI R6, RZ, R69.reuse, R6 ;  /* 0x00000045ff067219 */ /* 0x080fe60000011606 */
[----:B------:R-:W-:Y:S01]  /*52c0*/  IMAD R77, R74, R4, R77 ;  /* 0x000000044a4d7224 */ /* 0x000fe200078e024d */
[----:B------:R-:W-:Y:S05]  /*52d0*/  SEL R15, R5, R6, !P2 ;  /* 0x00000006050f7207 */ /* 0x000fea0005000000 */
[----:B------:R-:W-:Y:S02]  /*52e0*/  IMAD.MOV R6, RZ, RZ, -R15 ;  /* 0x000000ffff067224 */ /* 0x000fe400078e0a0f */
[C---:B------:R-:W-:Y:S04]  /*52f0*/  @!P0 IMAD.HI.U32 R2, R3.reuse, R68, RZ ;  /* 0x0000004403028227 */ /* 0x040fe800078e00ff */
[----:B------:R-:W-:Y:S01]  /*5300*/  IMAD R6, R72, R6, R5 ;  /* 0x0000000648067224 */ /* 0x000fe200078e0205 */
[----:B------:R-:W-:Y:S04]  /*5310*/  @!P0 SHF.R.U32.HI R2, RZ, R69, R2 ;  /* 0x00000045ff028219 */ /* 0x000fe80000011602 */
[----:B------:R-:W-:Y:S02]  /*5320*/  @!P0 SEL R0, R3, R2, !P2 ;  /* 0x0000000203008207 */ /* 0x000fe40005000000 */
[----:B------:R-:W-:Y:S02]  /*5330*/  IADD3 R2, PT, PT, -R5, RZ, RZ ;  /* 0x000000ff05027210 */ /* 0x000fe40007ffe1ff */
[----:B------:R-:W-:Y:S01]  /*5340*/  @!P0 IADD3 R8, PT, PT, R15, -R0, RZ ;  /* 0x800000000f088210 */ /* 0x000fe20007ffe0ff */
[----:B------:R-:W-:Y:S02]  /*5350*/  @!P0 IMAD R0, R7, R6, R0 ;  /* 0x0000000607008224 */ /* 0x000fe400078e0200 */
[----:B------:R-:W-:Y:S02]  /*5360*/  IMAD R75, R70, R2, R75 ;  /* 0x00000002464b7224 */ /* 0x000fe400078e024b */
[----:B------:R-:W-:Y:S02]  /*5370*/  @!P0 IMAD R5, R8, R72, R3 ;  /* 0x0000004808058224 */ /* 0x000fe400078e0203 */
[----:B------:R-:W-:Y:S04]  /*5380*/  @!P0 IMAD.MOV.U32 R3, RZ, RZ, R0 ;  /* 0x000000ffff038224 */ /* 0x000fe800078e0000 */
[----:B------:R-:W-:Y:S02]  /*5390*/  IMAD R77, R3, R74, R77 ;  /* 0x0000004a034d7224 */ /* 0x000fe400078e024d */
[----:B------:R-:W-:Y:S07]  /*53a0*/  IMAD R75, R5, R70, R75 ;  /* 0x00000046054b7224 */ /* 0x000fee00078e024b */
.L_x_92:
[----:B------:R-:W-:Y:S01]  /*53b0*/  @!P1 IMAD.HI.U32 R0, R77, R12, RZ ;  /* 0x0000000c4d009227 */ /* 0x000fe200078e00ff */
[----:B-1----:R-:W-:Y:S01]  /*53c0*/  @!P1 ISETP.NE.AND P0, PT, R10, 0x1, PT ;  /* 0x000000010a00980c */ /* 0x002fe20003f05270 */
[----:B------:R-:W-:Y:S01]  /*53d0*/  ULOP3.LUT UP0, URZ, UR42, 0x1b0, URZ, 0xc0, !UPT ;  /* 0x000001b02aff7892 */ /* 0x000fe2000f80c0ff */
[----:B------:R-:W-:Y:S01]  /*53e0*/  @!P1 ISETP.NE.AND P2, PT, R9, 0x1, PT ;  /* 0x000000010900980c */ /* 0x000fe20003f45270 */
[----:B------:R-:W-:Y:S01]  /*53f0*/  @!P1 IMAD.HI.U32 R3, R75, R11, RZ ;  /* 0x0000000b4b039227 */ /* 0x000fe200078e00ff */
[----:B------:R-:W-:Y:S02]  /*5400*/  @!P1 SHF.R.U32.HI R0, RZ, R13, R0 ;  /* 0x0000000dff009219 */ /* 0x000fe40000011600 */
[----:B------:R-:W-:Y:S01]  /*5410*/  @P4 SHF.R.U32.HI R182, RZ, 0x10, R17 ;  /* 0x00000010ffb64819 */ /* 0x000fe20000011611 */
[----:B------:R-:W-:Y:S01]  /*5420*/  VIADD R188, R188, 0x1 ;  /* 0x00000001bcbc7836 */ /* 0x000fe20000000000 */
[----:B------:R-:W-:Y:S02]  /*5430*/  @!P1 SHF.R.U32.HI R2, RZ, R14, R3 ;  /* 0x0000000eff029219 */ /* 0x000fe40000011603 */
[----:B------:R-:W-:Y:S02]  /*5440*/  @!P1 SEL R3, R77, R0, !P2 ;  /* 0x000000004d039207 */ /* 0x000fe40005000000 */
[----:B------:R-:W-:Y:S05]  /*5450*/  @!P1 SEL R2, R75, R2, !P0 ;  /* 0x000000024b029207 */ /* 0x000fea0004000000 */
[----:B------:R-:W-:Y:S02]  /*5460*/  @!P1 IMAD.IADD R0, R2, 0x1, -R3 ;  /* 0x0000000102009824 */ /* 0x000fe400078e0a03 */
[----:B------:R-:W-:Y:S02]  /*5470*/  @!P1 IMAD.IADD R2, R3, 0x1, -R2 ;  /* 0x0000000103029824 */ /* 0x000fe400078e0a02 */
[----:B------:R-:W-:Y:S02]  /*5480*/  @!P1 IMAD R77, R0, R9, R77 ;  /* 0x00000009004d9224 */ /* 0x000fe400078e024d */
[----:B------:R-:W-:Y:S01]  /*5490*/  @!P1 IMAD R75, R2, R10, R75 ;  /* 0x0000000a024b9224 */ /* 0x000fe200078e024b */
[----:B------:R-:W-:Y:S06]  /*54a0*/  BRA.U !UP0, `(.L_x_93) ;  /* 0x0000000108407547 */ /* 0x000fec000b800000 */
[----:B------:R-:W1:Y:S01]  /*54b0*/  LDCU.64 UR8, c[0x4][0x80] ;  /* 0x01001000ff0877ac */ /* 0x000e620008000a00 */
[----:B------:R-:W-:Y:S01]  /*54c0*/  MOV R3, 0x0 ;  /* 0x0000000000037802 */ /* 0x000fe20000000f00 */
[----:B------:R-:W-:Y:S02]  /*54d0*/  HFMA2 R12, -RZ, RZ, 0, 5.9604644775390625e-08 ;  /* 0x00000001ff0c7431 */ /* 0x000fe400000001ff */
[----:B------:R-:W-:Y:S02]  /*54e0*/  IMAD.MOV.U32 R8, RZ, RZ, 0x70 ;  /* 0x00000070ff087424 */ /* 0x000fe400078e00ff */
[----:B------:R-:W-:Y:S01]  /*54f0*/  IMAD.MOV.U32 R13, RZ, RZ, RZ ;  /* 0x000000ffff0d7224 */ /* 0x000fe200078e00ff */
[----:B------:R-:W2:Y:S01]  /*5500*/  LDCU.64 UR6, c[0x4][0x88] ;  /* 0x01001100ff0677ac */ /* 0x000ea20008000a00 */
[----:B------:R-:W3:Y:S01]  /*5510*/  LDC.64 R2, c[0x4][R3] ;  /* 0x0100000003027b82 */ /* 0x000ee20000000a00 */
[----:B------:R-:W4:Y:S01]  /*5520*/  LDCU.64 UR4, c[0x4][0x8] ;  /* 0x01000100ff0477ac */ /* 0x000f220008000a00 */
[----:B-1----:R-:W-:Y:S01]  /*5530*/  MOV R5, UR9 ;  /* 0x0000000900057c02 */ /* 0x002fe20008000f00 */
[----:B------:R-:W-:Y:S01]  /*5540*/  IMAD.U32 R4, RZ, RZ, UR8 ;  /* 0x00000008ff047e24 */ /* 0x000fe2000f8e00ff */
[----:B--2---:R-:W-:Y:S01]  /*5550*/  MOV R7, UR7 ;  /* 0x0000000700077c02 */ /* 0x004fe20008000f00 */
[----:B------:R-:W-:Y:S01]  /*5560*/  IMAD.U32 R6, RZ, RZ, UR6 ;  /* 0x00000006ff067e24 */ /* 0x000fe2000f8e00ff */
[----:B----4-:R-:W-:Y:S01]  /*5570*/  MOV R11, UR5 ;  /* 0x00000005000b7c02 */ /* 0x010fe20008000f00 */
[----:B------:R-:W-:Y:S02]  /*5580*/  IMAD.U32 R10, RZ, RZ, UR4 ;  /* 0x00000004ff0a7e24 */ /* 0x000fe4000f8e00ff */
[----:B------:R-:W-:Y:S07]  /*5590*/  LEPC R20, `(.L_x_93) ;  /* 0x000000001014794e */ /* 0x000fee0000000000 */
[----:B---3-5:R-:W-:Y:S05]  /*55a0*/  CALL.ABS.NOINC R2 ;  /* 0x0000000002007343 */ /* 0x028fea0003c00000 */
.L_x_93:
[----:B------:R-:W-:Y:S01]  /*55b0*/  LOP3.LUT P0, RZ, R186, 0x1b0, RZ, 0xc0, !PT ;  /* 0x000001b0baff7812 */ /* 0x000fe2000780c0ff */
[----:B------:R-:W-:Y:S11]  /*55c0*/  BSSY.RECONVERGENT B6, `(.L_x_94) ;  /* 0x0000013000067945 */ /* 0x000ff60003800200 */
[----:B------:R-:W-:Y:S01]  /*55d0*/  @!UPT UIADD3 URZ, UPT, UPT, URZ, URZ, URZ ;  /* 0x000000fffffff290 */ /* 0x000fe2000fffe0ff */
[----:B------:R-:W-:Y:S05]  /*55e0*/  @!P0 BRA `(.L_x_95) ;  /* 0x0000000000408947 */ /* 0x000fea0003800000 */
        /* <DEDUP_REMOVED lines=16> */
.L_x_95:
[----:B------:R-:W-:Y:S05]  /*56f0*/  BSYNC.RECONVERGENT B6 ;  /* 0x0000000000067941 */ /* 0x000fea0003800200 */
.L_x_94:
[----:B------:R-:W-:Y:S01]  /*5700*/  ISETP.NE.U32.AND P3, PT, R156, RZ, PT ;  /* 0x000000ff9c00720c */ /* 0x000fe20003f65070 */
[----:B------:R-:W-:Y:S01]  /*5710*/  UISETP.NE.AND UP1, UPT, UR44, URZ, UPT ;  /* 0x000000ff2c00728c */ /* 0x000fe2000bf25270 */
[----:B------:R-:W-:Y:S02]  /*5720*/  ISETP.NE.U32.AND P4, PT, R152, RZ, PT ;  /* 0x000000ff9800720c */ /* 0x000fe40003f85070 */
[----:B------:R-:W-:Y:S02]  /*5730*/  ISETP.NE.AND.EX P3, PT, R157, RZ, PT, P3 ;  /* 0x000000ff9d00720c */ /* 0x000fe40003f65330 */
[----:B------:R-:W-:Y:S02]  /*5740*/  PLOP3.LUT P1, PT, PT, PT, PT, 0x8, 0x80 ;  /* 0x000000000080781c */ /* 0x000fe40003f2e170 */
[----:B------:R-:W-:Y:S02]  /*5750*/  PLOP3.LUT P0, PT, PT, PT, UP1, 0x80, 0x8 ;  /* 0x000000000008781c */ /* 0x000fe40003f0f018 */
[----:B------:R-:W-:Y:S02]  /*5760*/  ISETP.NE.AND.EX P4, PT, R153, RZ, PT, P4 ;  /* 0x000000ff9900720c */ /* 0x000fe40003f85340 */
[----:B------:R-:W1:Y:S09]  /*5770*/  @UP1 LDCU.64 UR4, c[0x0][0x888] ;  /* 0x00011100ff0417ac */ /* 0x000e720008000a00 */
[----:B------:R-:W-:Y:S01]  /*5780*/  @P0 PLOP3.LUT P1, PT, P3, PT, PT, 0x80, 0x8 ;  /* 0x000000000008081c */ /* 0x000fe20001f2f070 */
[----:B-1----:R-:W-:Y:S04]  /*5790*/  @UP1 UISETP.NE.U32.AND UP0, UPT, UR4, URZ, UPT ;  /* 0x000000ff0400128c */ /* 0x002fe8000bf05070 */
[----:B------:R-:W-:Y:S04]  /*57a0*/  @UP1 UISETP.NE.AND.EX UP0, UPT, UR5, URZ, UPT, UP0 ;  /* 0x000000ff0500128c */ /* 0x000fe8000bf05300 */
[----:B------:R-:W-:Y:S01]  /*57b0*/  @UP1 USEL UR4, URZ, 0xffffffff, UP0 ;  /* 0xffffffffff041887 */ /* 0x000fe20008000000 */
[----:B------:R-:W-:Y:S11]  /*57c0*/  @!P3 BRA `(.L_x_96) ;  /* 0x00000000002cb947 */ /* 0x000ff60003800000 */
[----:B------:R-:W-:Y:S01]  /*57d0*/  ISETP.NE.U32.AND P2, PT, R154, RZ, PT ;  /* 0x000000ff9a00720c */ /* 0x000fe20003f45070 */
[----:B------:R-:W-:Y:S03]  /*57e0*/  IMAD.MOV.U32 R168, RZ, RZ, 0x1 ;  /* 0x00000001ffa87424 */ /* 0x000fe600078e00ff */
[----:B------:R-:W-:Y:S11]  /*57f0*/  ISETP.NE.AND.EX P2, PT, R155, RZ, PT, P2 ;  /* 0x000000ff9b00720c */ /* 0x000ff60003f45320 */
[----:B------:R-:W-:Y:S02]  /*5800*/  @!UPT UIADD3 URZ, UPT, UPT, URZ, URZ, URZ ;  /* 0x000000fffffff290 */ /* 0x000fe4000fffe0ff */
[----:B------:R-:W1:Y:S01]  /*5810*/  @P2 LDC.64 R2, c[0x0][0x888] ;  /* 0x00022200ff022b82 */ /* 0x000e620000000a00 */
[----:B------:R-:W-:Y:S04]  /*5820*/  @P2 IMAD R0, R156, UR36, RZ ;  /* 0x000000249c002c24 */ /* 0x000fe8000f8e02ff */
[----:B-1----:R-:W-:Y:S04]  /*5830*/  @P2 IMAD.WIDE R2, R0, 0x4, R2 ;  /* 0x0000000400022825 */ /* 0x002fe800078e0202 */
[----:B------:R-:W-:Y:S01]  /*5840*/  HFMA2 R0, -RZ, RZ, 0, 5.9604644775390625e-08 ;  /* 0x00000001ff007431 */ /* 0x000fe200000001ff */
[----:B-----5:R1:W5:Y:S04]  /*5850*/  @P2 LDG.E R80, desc[UR40][R2.64] ;  /* 0x0000002802502981 */ /* 0x020368000c1e1900 */
[----:B------:R-:W-:Y:S01]  /*5860*/  @!P2 PRMT R168, R0, 0x7610, R168 ;  /* 0x0000761000a8a816 */ /* 0x000fe200000000a8 */
[----:B-1----:R-:W2:Y:S06]  /*5870*/  @!P2 LDC R80, c[0x0][0x880] ;  /* 0x00022000ff50ab82 */ /* 0x002eac0000000800 */
.L_x_96:
[----:B------:R-:W-:Y:S05]  /*5880*/  @!P4 BRA `(.L_x_97) ;  /* 0x000000000020c947 */ /* 0x000fea0003800000 */
[----:B------:R-:W-:Y:S04]  /*5890*/  ISETP.NE.U32.AND P2, PT, R146, RZ, PT ;  /* 0x000000ff9200720c */ /* 0x000fe80003f45070 */
[----:B------:R-:W-:Y:S11]  /*58a0*/  ISETP.NE.AND.EX P2, PT, R147, RZ, PT, P2 ;  /* 0x000000ff9300720c */ /* 0x000ff60003f45320 */
[----:B------:R-:W-:Y:S02]  /*58b0*/  @!UPT UIADD3 URZ, UPT, UPT, URZ, URZ, URZ ;  /* 0x000000fffffff290 */ /* 0x000fe4000fffe0ff */
[----:B------:R-:W1:Y:S01]  /*58c0*/  @P2 LDC.64 R2, c[0x0][0x8a8] ;  /* 0x00022a00ff022b82 */ /* 0x000e620000000a00 */
[----:B------:R-:W-:Y:S04]  /*58d0*/  @P2 IMAD R0, R152, UR36, RZ ;  /* 0x0000002498002c24 */ /* 0x000fe8000f8e02ff */
[----:B-1----:R-:W-:Y:S05]  /*58e0*/  @P2 IMAD.WIDE R2, R0, 0x4, R2 ;  /* 0x0000000400022825 */ /* 0x002fea00078e0202 */
[----:B-----5:R1:W5:Y:S02]  /*58f0*/  @P2 LDG.E R78, desc[UR40][R2.64] ;  /* 0x00000028024e2981 */ /* 0x020364000c1e1900 */
[----:B-1----:R-:W3:Y:S02]  /*5900*/  @!P2 LDC R78, c[0x0][0x8a0] ;  /* 0x00022800ff4eab82 */ /* 0x002ee40000000800 */
.L_x_97:
[----:B--2--5:R-:W-:Y:S01]  /*5910*/  @P0 ISETP.NE.AND P4, PT, R80, RZ, PT ;  /* 0x000000ff5000020c */ /* 0x024fe20003f85270 */
[----:B------:R-:W-:Y:S01]  /*5920*/  IMAD.U32 R0, RZ, RZ, UR4 ;  /* 0x00000004ff007e24 */ /* 0x000fe2000f8e00ff */
[----:B------:R-:W-:Y:S01]  /*5930*/  @P0 LOP3.LUT P2, RZ, R168, 0xff, RZ, 0xc0, !PT ;  /* 0x000000ffa8ff0812 */ /* 0x000fe2000784c0ff */
[----:B------:R-:W-:Y:S01]  /*5940*/  BSSY B1, `(.L_x_98) ;  /* 0x000003d000017945 */ /* 0x000fe20003800000 */
[----:B------:R-:W-:Y:S01]  /*5950*/  @P0 SEL R3, RZ, 0xffffffff, P4 ;  /* 0xffffffffff030807 */ /* 0x000fe20002000000 */
[C---:B------:R-:W-:Y:S01]  /*5960*/  IMAD R64, R76.reuse, 0x40, R79 ;  /* 0x000000404c407824 */ /* 0x040fe200078e024f */
[----:B------:R-:W-:Y:S02]  /*5970*/  LEA R148, R76, UR43, 0x3 ;  /* 0x0000002b4c947c11 */ /* 0x000fe4000f8e18ff */
[----:B------:R-:W-:Y:S02]  /*5980*/  CS2R R102, SRZ ;  /* 0x0000000000667805 */ /* 0x000fe4000001ff00 */
[----:B------:R-:W-:Y:S02]  /*5990*/  @P1 SEL R3, R0, R3, !P2 ;  /* 0x0000000300031207 */ /* 0x000fe40005000000 */
[----:B------:R-:W-:Y:S02]  /*59a0*/  CS2R R100, SRZ ;  /* 0x0000000000647805 */ /* 0x000fe4000001ff00 */
[----:B------:R-:W-:Y:S02]  /*59b0*/  SHF.L.U32 R5, R185, 0x1f, RZ ;  /* 0x0000001fb9057819 */ /* 0x000fe400000006ff */
[----:B------:R-:W-:Y:S02]  /*59c0*/  CS2R R98, SRZ ;  /* 0x0000000000627805 */ /* 0x000fe4000001ff00 */
[----:B------:R-:W-:Y:S02]  /*59d0*/  @P0 LOP3.LUT R3, R3, 0x1, RZ, 0xc0, !PT ;  /* 0x0000000103030812 */ /* 0x000fe400078ec0ff */
[----:B------:R-:W-:Y:S02]  /*59e0*/  CS2R R96, SRZ ;  /* 0x0000000000607805 */ /* 0x000fe4000001ff00 */
[----:B------:R-:W-:Y:S02]  /*59f0*/  PLOP3.LUT P5, PT, PT, PT, PT, 0x8, 0x80 ;  /* 0x000000000080781c */ /* 0x000fe40003fae170 */
[----:B------:R-:W-:Y:S02]  /*5a00*/  CS2R R94, SRZ ;  /* 0x00000000005e7805 */ /* 0x000fe4000001ff00 */
[----:B------:R-:W-:Y:S02]  /*5a10*/  ISETP.NE.U32.OR P1, PT, R3, 0x1, !P0 ;  /* 0x000000010300780c */ /* 0x000fe40004725470 */
[----:B------:R-:W-:Y:S02]  /*5a20*/  CS2R R92, SRZ ;  /* 0x00000000005c7805 */ /* 0x000fe4000001ff00 */
[----:B------:R-:W-:Y:S02]  /*5a30*/  CS2R R90, SRZ ;  /* 0x00000000005a7805 */ /* 0x000fe4000001ff00 */
[----:B------:R-:W-:Y:S07]  /*5a40*/  CS2R R88, SRZ ;  /* 0x0000000000587805 */ /* 0x000fee000001ff00 */
[----:B------:R-:W-:Y:S04]  /*5a50*/  @P1 SHF.L.U32 R2, R183, 0x1f, RZ ;  /* 0x0000001fb7021819 */ /* 0x000fe800000006ff */
[----:B------:R-:W1:Y:S01]  /*5a60*/  @P1 SYNCS.PHASECHK.TRANS64.TRYWAIT P0, [UR43+0x110], R2 ;  /* 0x00011002ff0015a7 */ /* 0x000e62000800112b */
[----:B------:R2:W4:Y:S01]  /*5a70*/  SYNCS.PHASECHK.TRANS64.TRYWAIT P4, [R148+URZ+0x150], R5 ;  /* 0x00015005940075a7 */ /* 0x00052200080811ff */
[----:B-1----:R-:W-:Y:S01]  /*5a80*/  @P1 PLOP3.LUT P5, PT, P0, PT, PT, 0x8, 0x80 ;  /* 0x000000000080181c */ /* 0x002fe200007ae170 */
[----:B------:R-:W-:Y:S01]  /*5a90*/  @!UPT UIADD3 URZ, UPT, UPT, URZ, URZ, URZ ;  /* 0x000000fffffff290 */ /* 0x000fe2000fffe0ff */
[----:B--2-4-:R-:W-:Y:S11]  /*5aa0*/  @!P1 BRA `(.L_x_99) ;  /* 0x0000000000989947 */ /* 0x014ff60003800000 */
[----:B------:R-:W-:Y:S01]  /*5ab0*/  ISETP.NE.U32.AND P0, PT, RZ, UR38, PT ;  /* 0x00000026ff007c0c */ /* 0x000fe2000bf05070 */
[----:B------:R-:W-:Y:S01]  /*5ac0*/  BSSY B0, `(.L_x_100) ;  /* 0x0000016000007945 */ /* 0x000fe20003800000 */
[----:B------:R-:W-:Y:S02]  /*5ad0*/  ISETP.NE.AND P2, PT, R80, RZ, PT ;  /* 0x000000ff5000720c */ /* 0x000fe40003f45270 */
[----:B------:R-:W-:Y:S02]  /*5ae0*/  CS2R R90, SRZ ;  /* 0x00000000005a7805 */ /* 0x000fe4000001ff00 */
[----:B------:R-:W-:Y:S02]  /*5af0*/  ISETP.NE.AND.EX P0, PT, RZ, UR39, PT, P0 ;  /* 0x00000027ff007c0c */ /* 0x000fe4000bf05300 */
[----:B------:R-:W-:Y:S02]  /*5b00*/  CS2R R88, SRZ ;  /* 0x0000000000587805 */ /* 0x000fe4000001ff00 */
[----:B------:R-:W-:Y:S02]  /*5b10*/  LOP3.LUT P1, RZ, R168, 0xff, RZ, 0xc0, !PT ;  /* 0x000000ffa8ff7812 */ /* 0x000fe4000782c0ff */
[----:B------:R-:W-:Y:S02]  /*5b20*/  CS2R R94, SRZ ;  /* 0x00000000005e7805 */ /* 0x000fe4000001ff00 */
[----:B------:R-:W-:Y:S02]  /*5b30*/  SEL R0, RZ, 0xffffffff, P2 ;  /* 0xffffffffff007807 */ /* 0x000fe40001000000 */
[----:B------:R-:W-:Y:S02]  /*5b40*/  CS2R R92, SRZ ;  /* 0x00000000005c7805 */ /* 0x000fe4000001ff00 */
[----:B------:R-:W-:Y:S02]  /*5b50*/  SEL R3, RZ, 0xffffffff, P0 ;  /* 0xffffffffff037807 */ /* 0x000fe40000000000 */
[----:B------:R-:W-:Y:S02]  /*5b60*/  CS2R R98, SRZ ;  /* 0x0000000000627805 */ /* 0x000fe4000001ff00 */
[----:B------:R-:W-:Y:S02]  /*5b70*/  CS2R R96, SRZ ;  /* 0x0000000000607805 */ /* 0x000fe4000001ff00 */
[----:B------:R-:W-:Y:S02]  /*5b80*/  CS2R R102, SRZ ;  /* 0x0000000000667805 */ /* 0x000fe4000001ff00 */
[----:B------:R-:W-:Y:S02]  /*5b90*/  @P3 SEL R0, R3, R0, !P1 ;  /* 0x0000000003003207 */ /* 0x000fe40004800000 */
[----:B------:R-:W-:Y:S02]  /*5ba0*/  CS2R R100, SRZ ;  /* 0x0000000000647805 */ /* 0x000fe4000001ff00 */
[----:B------:R-:W-:Y:S04]  /*5bb0*/  LOP3.LUT R0, R0, 0x1, RZ, 0xc0, !PT ;  /* 0x0000000100007812 */ /* 0x000fe800078ec0ff */
[----:B------:R-:W-:Y:S01]  /*5bc0*/  ISETP.NE.U32.AND P0, PT, R0, 0x1, PT ;  /* 0x000000010000780c */ /* 0x000fe20003f05070 */
[----:B------:R-:W-:Y:S01]  /*5bd0*/  @!UPT UIADD3 URZ, UPT, UPT, URZ, URZ, URZ ;  /* 0x000000fffffff290 */ /* 0x000fe2000fffe0ff */
[----:B------:R-:W-:Y:S11]  /*5be0*/  @!P5 BRA `(.L_x_101) ;  /* 0x00000000000cd947 */ /* 0x000ff60003800000 */
[----:B------:R-:W-:Y:S04]  /*5bf0*/  SHF.L.U32 R3, R183, 0x1f, RZ ;  /* 0x0000001fb7037819 */ /* 0x000fe800000006ff */
[----:B------:R-:W1:Y:S02]  /*5c00*/  SYNCS.PHASECHK.TRANS64.TRYWAIT P1, [UR43+0x110], R3 ;  /* 0x00011003ff0075a7 */ /* 0x000e64000802112b */
[----:B-1----:R-:W-:Y:S05]  /*5c10*/  @!P1 BRA `(.L_x_102) ;  /* 0x0000002000d49947 */ /* 0x002fea0003800000 */
.L_x_101:
[----:B------:R-:W-:Y:S05]  /*5c20*/  BSYNC B0 ;  /* 0x0000000000007941 */ /* 0x000fea0003800000 */
.L_x_100:
[----:B------:R2:W4:Y:S01]  /*5c30*/  @P0 LDS.128 R88, [R180+UR43+0x200] ;  /* 0x0002002bb4580984 */ /* 0x0005220008000c00 */
[----:B------:R-:W-:Y:S01]  /*5c40*/  UIADD3 UR4, UPT, UPT, UR43, 0x118, URZ ;  /* 0x000001182b047890 */ /* 0x000fe2000fffe0ff */
[----:B------:R-:W-:Y:S02]  /*5c50*/  LOP3.LUT R183, R183, 0x1, RZ, 0x3c, !PT ;  /* 0x00000001b7b77812 */ /* 0x000fe400078e3cff */
[----:B------:R2:W1:Y:S01]  /*5c60*/  @P0 LDS.128 R92, [R179+0x200] ;  /* 0x00020000b35c0984 */ /* 0x0004620000000c00 */
[----:B------:R-:W-:Y:S03]  /*5c70*/  UPRMT UR4, UR37, 0x654, UR4 ;  /* 0x0000065425047896 */ /* 0x000fe60008000004 */
[----:B------:R2:W1:Y:S04]  /*5c80*/  @P0 LDS.128 R96, [R178+0x200] ;  /* 0x00020000b2600984 */ /* 0x0004680000000c00 */
[----:B------:R2:W1:Y:S01]  /*5c90*/  @P0 LDS.128 R100, [R177+0x200] ;  /* 0x00020000b1640984 */ /* 0x0004620000000c00 */
[----:B------:R-:W-:Y:S01]  /*5ca0*/  @!PT LDS RZ, [RZ] ;  /* 0x00000000fffff984 */ /* 0x000fe20000000800 */
[----:B------:R-:W-:Y:S01]  /*5cb0*/  @!PT LDS RZ, [RZ] ;  /* 0x00000000fffff984 */ /* 0x000fe20000000800 */
[----:B------:R-:W-:Y:S01]  /*5cc0*/  @!PT LDS RZ, [RZ] ;  /* 0x00000000fffff984 */ /* 0x000fe20000000800 */
[----:B------:R-:W-:Y:S01]  /*5cd0*/  @!PT LDS RZ, [RZ] ;  /* 0x00000000fffff984 */ /* 0x000fe20000000800 */
[----:B------:R5:W-:Y:S06]  /*5ce0*/  MEMBAR.ALL.CTA ;  /* 0x0000000000007992 */ /* 0x000bec0000008000 */
[----:B-----5:R-:W5:Y:S02]  /*5cf0*/  FENCE.VIEW.ASYNC.S ;  /* 0x00000000000073c6 */ /* 0x020f640000000000 */
[----:B-----5:R-:W-:Y:S01]  /*5d00*/  SYNCS.ARRIVE.TRANS64.RED.A1T0 RZ, [UR4], RZ ;  /* 0x000000ffffff79a7 */ /* 0x020fe20008100404 */
.L_x_99:
[----:B------:R-:W-:Y:S05]  /*5d10*/  BSYNC B1 ;  /* 0x0000000000017941 */ /* 0x000fea0003800000 */
.L_x_98:
[----:B-1----:R-:W-:Y:S04]  /*5d20*/  SHF.R.U32.HI R0, RZ, 0x15, R64 ;  /* 0x00000015ff007819 */ /* 0x002fe80000011640 */
[----:B------:R-:W-:Y:S01]  /*5d30*/  LOP3.LUT P0, RZ, R0, 0x3, R181, 0x48, !PT ;  /* 0x0000000300ff7812 */ /* 0x000fe200078048b5 */
[----:B------:R-:W-:Y:S01]  /*5d40*/  @!UPT UIADD3 URZ, UPT, UPT, URZ, URZ, URZ ;  /* 0x000000fffffff290 */ /* 0x000fe2000fffe0ff */
[----:B------:R-:W-:Y:S11]  /*5d50*/  @P4 BRA `(.L_x_103) ;  /* 0x0000000000084947 */ /* 0x000ff60003800000 */
[----:B------:R-:W1:Y:S02]  /*5d60*/  SYNCS.PHASECHK.TRANS64.TRYWAIT P1, [R148+URZ+0x150], R5 ;  /* 0x00015005940075a7 */ /* 0x000e6400080211ff */
[----:B-1----:R-:W-:Y:S05]  /*5d70*/  @!P1 BRA `(.L_x_104) ;  /* 0x0000002000949947 */ /* 0x002fea0003800000 */
.L_x_103:
[----:B------:R-:W-:Y:S05]  /*5d80*/  @!P0 BRA `(.L_x_105) ;  /* 0x0000000000408947 */ /* 0x000fea0003800000 */
[----:B------:R-:W1:Y:S01]  /*5d90*/  LDCU.64 UR8, c[0x4][0x70] ;  /* 0x01000e00ff0877ac */ /* 0x000e620008000a00 */
[----:B------:R-:W-:Y:S01]  /*5da0*/  MOV R3, 0x0 ;  /* 0x0000000000037802 */ /* 0x000fe20000000f00 */
[----:B------:R-:W-:Y:S02]  /*5db0*/  HFMA2 R12, -RZ, RZ, 0, 5.9604644775390625e-08 ;  /* 0x00000001ff0c7431 */ /* 0x000fe400000001ff */
[----:B------:R-:W-:Y:S02]  /*5dc0*/  IMAD.MOV.U32 R8, RZ, RZ, 0x192 ;  /* 0x00000192ff087424 */ /* 0x000fe400078e00ff */
[----:B------:R-:W-:Y:S01]  /*5dd0*/  IMAD.MOV.U32 R13, RZ, RZ, RZ ;  /* 0x000000ffff0d7224 */ /* 0x000fe200078e00ff */
[----:B------:R-:W5:Y:S01]  /*5de0*/  LDCU.64 UR6, c[0x4][0x78] ;  /* 0x01000f00ff0677ac */ /* 0x000f620008000a00 */
[----:B------:R-:W2:Y:S01]  /*5df0*/  LDC.64 R2, c[0x4][R3] ;  /* 0x0100000003027b82 */ /* 0x000ea20000000a00 */
[----:B------:R-:W3:Y:S01]  /*5e00*/  LDCU.64 UR4, c[0x4][0x10] ;  /* 0x01000200ff0477ac */ /* 0x000ee20008000a00 */
[----:B-1----:R-:W-:Y:S01]  /*5e10*/  MOV R5, UR9 ;  /* 0x0000000900057c02 */ /* 0x002fe20008000f00 */
[----:B------:R-:W-:Y:S01]  /*5e20*/  IMAD.U32 R4, RZ, RZ, UR8 ;  /* 0x00000008ff047e24 */ /* 0x000fe2000f8e00ff */
[----:B-----5:R-:W-:Y:S01]  /*5e30*/  MOV R7, UR7 ;  /* 0x0000000700077c02 */ /* 0x020fe20008000f00 */
[----:B------:R-:W-:Y:S01]  /*5e40*/  IMAD.U32 R6, RZ, RZ, UR6 ;  /* 0x00000006ff067e24 */ /* 0x000fe2000f8e00ff */
[----:B---3--:R-:W-:Y:S01]  /*5e50*/  MOV R11, UR5 ;  /* 0x00000005000b7c02 */ /* 0x008fe20008000f00 */
[----:B------:R-:W-:Y:S02]  /*5e60*/  IMAD.U32 R10, RZ, RZ, UR4 ;  /* 0x00000004ff0a7e24 */ /* 0x000fe4000f8e00ff */
[----:B------:R-:W-:Y:S07]  /*5e70*/  LEPC R20, `(.L_x_105) ;  /* 0x000000001014794e */ /* 0x000fee0000000000 */
[----:B--2-4-:R-:W-:Y:S05]  /*5e80*/  CALL.ABS.NOINC R2 ;  /* 0x0000000002007343 */ /* 0x014fea0003c00000 */
.L_x_105:
[----:B------:R-:W-:Y:S01]  /*5e90*/  LOP3.LUT P0, RZ, R176, 0x60, RZ, 0xc0, !PT ;  /* 0x00000060b0ff7812 */ /* 0x000fe2000780c0ff */
[----:B------:R-:W-:Y:S05]  /*5ea0*/  WARPSYNC.ALL ;  /* 0x0000000000007948 */ /* 0x000fea0003800000 */
[----:B----4-:R-:W-:Y:S01]  /*5eb0*/  IMAD.U32 R141, R90, 0x10000, RZ ;  /* 0x000100005a8d7824 */ /* 0x010fe200078e00ff */
[----:B------:R-:W-:Y:S01]  /*5ec0*/  R2UR UR4, R64 ;  /* 0x00000000400472ca */ /* 0x000fe200000e0000 */
[----:B------:R-:W-:Y:S01]  /*5ed0*/  IMAD.U32 R136, R92, 0x10000, RZ ;  /* 0x000100005c887824 */ /* 0x000fe200078e00ff */
[C---:B------:R-:W-:Y:S01]  /*5ee0*/  SHF.L.U32 R82, R88.reuse, 0x10, RZ ;  /* 0x0000001058527819 */ /* 0x040fe200000006ff */
[----:B------:R-:W-:Y:S01]  /*5ef0*/  IMAD.U32 R121, R97, 0x10000, RZ ;  /* 0x0001000061797824 */ /* 0x000fe200078e00ff */
[----:B------:R-:W-:Y:S01]  /*5f00*/  PRMT R81, R88, 0x8880, RZ ;  /* 0x0000888058517816 */ /* 0x000fe200000000ff */
[----:B------:R-:W-:Y:S01]  /*5f10*/  IMAD.U32 R106, R102, 0x10000, RZ ;  /* 0x00010000666a7824 */ /* 0x000fe200078e00ff */
[----:B------:R-:W-:Y:S01]  /*5f20*/  SHF.L.U32 R83, R88, 0x8, RZ ;  /* 0x0000000858537819 */ /* 0x000fe200000006ff */
[----:B------:R-:W-:Y:S01]  /*5f30*/  IMAD.SHL.U32 R129, R94, 0x100, RZ ;  /* 0x000001005e817824 */ /* 0x000fe200078e00ff */
[----:B------:R-:W-:Y:S01]  /*5f40*/  SHF.R.S32.HI R82, RZ, 0x18, R82 ;  /* 0x00000018ff527819 */ /* 0x000fe20000011452 */
[----:B------:R-:W-:Y:S01]  /*5f50*/  IMAD.SHL.U32 R114, R99, 0x100, RZ ;  /* 0x0000010063727824 */ /* 0x000fe200078e00ff */
[C---:B------:R-:W-:Y:S01]  /*5f60*/  PRMT R145, R89.reuse, 0x8880, RZ ;  /* 0x0000888059917816 */ /* 0x040fe200000000ff */
[----:B------:R-:W-:Y:S01]  /*5f70*/  BSSY.RECONVERGENT B0, `(.L_x_106) ;  /* 0x0000125000007945 */ /* 0x000fe20003800200 */
[----:B------:R-:W-:Y:S01]  /*5f80*/  SHF.R.S32.HI R83, RZ, 0x18, R83 ;  /* 0x00000018ff537819 */ /* 0x000fe20000011453 */
[----:B------:R-:W3:Y:S01]  /*5f90*/  LDTM.x64 R4, tmem[UR4] ;  /* 0x00000004000479ee */ /* 0x000ee20008340000 */
[----:B------:R-:W-:Y:S01]  /*5fa0*/  NOP ;  /* 0x0000000000007918 */ /* 0x000fe20000000000 */
[----:B------:R-:W-:Y:S02]  /*5fb0*/  R2UR UR5, R148 ;  /* 0x00000000940572ca */ /* 0x000fe400000e0000 */
[----:B------:R-:W-:Y:S02]  /*5fc0*/  SHF.R.S32.HI R84, RZ, 0x18, R88 ;  /* 0x00000018ff547819 */ /* 0x000fe40000011458 */
[----:B------:R-:W-:Y:S02]  /*5fd0*/  SHF.L.U32 R144, R89, 0x10, RZ ;  /* 0x0000001059907819 */ /* 0x000fe400000006ff */
[----:B------:R-:W-:Y:S02]  /*5fe0*/  PRMT R142, R90, 0x8880, RZ ;  /* 0x000088805a8e7816 */ /* 0x000fe400000000ff */
[----:B------:R-:W-:Y:S02]  /*5ff0*/  SHF.R.S32.HI R85, RZ, 0x18, R89 ;  /* 0x00000018ff557819 */ /* 0x000fe40000011459 */
[C---:B------:R-:W-:Y:S02]  /*6000*/  PRMT R140, R91.reuse, 0x8880, RZ ;  /* 0x000088805b8c7816 */ /* 0x040fe400000000ff */
[----:B------:R-:W-:Y:S01]  /*6010*/  SHF.R.S32.HI R86, RZ, 0x18, R90 ;  /* 0x00000018ff567819 */ /* 0x000fe2000001145a */
[----:B------:R-:W-:Y:S01]  /*6020*/  UIADD3 UR5, UPT, UPT, UR5, 0x170, URZ ;  /* 0x0000017005057890 */ /* 0x000fe2000fffe0ff */
[----:B------:R-:W-:Y:S02]  /*6030*/  SHF.L.U32 R139, R91, 0x10, RZ ;  /* 0x000000105b8b7819 */ /* 0x000fe400000006ff */
[----:B------:R-:W-:Y:S01]  /*6040*/  PRMT R137, R92, 0x8880, RZ ;  /* 0x000088805c897816 */ /* 0x000fe200000000ff */
[----:B------:R-:W-:Y:S01]  /*6050*/  UPRMT UR5, UR37, 0x654, UR5 ;  /* 0x0000065425057896 */ /* 0x000fe20008000005 */
[----:B------:R-:W-:Y:S02]  /*6060*/  SHF.R.S32.HI R88, RZ, 0x18, R91 ;  /* 0x00000018ff587819 */ /* 0x000fe4000001145b */
[C---:B------:R-:W-:Y:S01]  /*6070*/  PRMT R134, R93.reuse, 0x8880, RZ ;  /* 0x000088805d867816 */ /* 0x040fe200000000ff */
[C---:B---3--:R-:W-:Y:S01]  /*6080*/  IMAD R4, R78.reuse, R4, RZ ;  /* 0x000000044e047224 */ /* 0x048fe200078e02ff */
[----:B------:R-:W-:Y:S01]  /*6090*/  SHF.L.U32 R133, R93, 0x10, RZ ;  /* 0x000000105d857819 */ /* 0x000fe200000006ff */
[----:B------:R-:W-:Y:S01]  /*60a0*/  IMAD R5, R78, R5, RZ ;  /* 0x000000054e057224 */ /* 0x000fe200078e02ff */
[----:B------:R-:W-:Y:S01]  /*60b0*/  PRMT R131, R94, 0x8880, RZ ;  /* 0x000088805e837816 */ /* 0x000fe200000000ff */
[C---:B------:R-:W-:Y:S01]  /*60c0*/  IMAD R6, R78.reuse, R6, RZ ;  /* 0x000000064e067224 */ /* 0x040fe200078e02ff */
[----:B------:R-:W-:Y:S01]  /*60d0*/  SYNCS.ARRIVE.TRANS64.RED.A1T0 RZ, [UR5], RZ ;  /* 0x000000ffffff79a7 */ /* 0x000fe20008100405 */
[-C--:B------:R-:W-:Y:S01]  /*60e0*/  IMAD R4, R81, R80.reuse, R4 ;  /* 0x0000005051047224 */ /* 0x080fe200078e0204 */
[----:B------:R-:W-:Y:S01]  /*60f0*/  MOV R81, R145 ;  /* 0x0000009100517202 */ /* 0x000fe20000000f00 */
[----:B------:R-:W-:Y:S01]  /*6100*/  IMAD R7, R78, R7, RZ ;  /* 0x000000074e077224 */ /* 0x000fe200078e02ff */
[----:B------:R-:W-:Y:S01]  /*6110*/  SHF.L.U32 R130, R94, 0x10, RZ ;  /* 0x000000105e827819 */ /* 0x000fe200000006ff */
[-C--:B------:R-:W-:Y:S01]  /*6120*/  IMAD R5, R82, R80.reuse, R5 ;  /* 0x0000005052057224 */ /* 0x080fe200078e0205 */
[----:B------:R-:W-:Y:S01]  /*6130*/  SHF.R.S32.HI R82, RZ, 0x18, R144 ;  /* 0x00000018ff527819 */ /* 0x000fe20000011490 */
[----:B------:R-:W-:Y:S01]  /*6140*/  IMAD R6, R83, R80, R6 ;  /* 0x0000005053067224 */ /* 0x000fe200078e0206 */
[C---:B------:R-:W-:Y:S01]  /*6150*/  PRMT R128, R95.reuse, 0x8880, RZ ;  /* 0x000088805f807816 */ /* 0x040fe200000000ff */
[----:B------:R-:W-:Y:S01]  /*6160*/  IMAD R8, R78, R8, RZ ;  /* 0x000000084e087224 */ /* 0x000fe200078e02ff */
[----:B------:R-:W-:Y:S01]  /*6170*/  SHF.L.U32 R127, R95, 0x10, RZ ;  /* 0x000000105f7f7819 */ /* 0x000fe200000006ff */
[-C--:B------:R-:W-:Y:S01]  /*6180*/  IMAD R7, R84, R80.reuse, R7 ;  /* 0x0000005054077224 */ /* 0x080fe200078e0207 */
[----:B------:R-:W-:Y:S01]  /*6190*/  PRMT R125, R96, 0x8880, RZ ;  /* 0x00008880607d7816 */ /* 0x000fe200000000ff */
[----:B------:R-:W-:Y:S01]  /*61a0*/  IMAD R9, R78, R9, RZ ;  /* 0x000000094e097224 */ /* 0x000fe200078e02ff */
[----:B------:R-:W-:Y:S01]  /*61b0*/  SHF.L.U32 R124, R96, 0x10, RZ ;  /* 0x00000010607c7819 */ /* 0x000fe200000006ff */
[----:B------:R-:W-:Y:S01]  /*61c0*/  IMAD R8, R81, R80, R8 ;  /* 0x0000005051087224 */ /* 0x000fe200078e0208 */
[----:B------:R-:W-:Y:S01]  /*61d0*/  I2IP.S8.S32.SAT R148, R7, R6, RZ ;  /* 0x0000000607947239 */ /* 0x000fe200000014ff */
[C---:B------:R-:W-:Y:S01]  /*61e0*/  IMAD R10, R78.reuse, R10, RZ ;  /* 0x0000000a4e0a7224 */ /* 0x040fe200078e02ff */
[----:B------:R-:W-:Y:S01]  /*61f0*/  PRMT R122, R97, 0x8880, RZ ;  /* 0x00008880617a7816 */ /* 0x000fe200000000ff */
[----:B------:R-:W-:Y:S01]  /*6200*/  IMAD R11, R78, R11, RZ ;  /* 0x0000000b4e0b7224 */ /* 0x000fe200078e02ff */
[----:B------:R-:W-:Y:S01]  /*6210*/  I2IP.S8.S32.SAT R148, R5, R4, R148 ;  /* 0x0000000405947239 */ /* 0x000fe20000001494 */
[----:B------:R-:W-:Y:S01]  /*6220*/  IMAD R9, R82, R80, R9 ;  /* 0x0000005052097224 */ /* 0x000fe200078e0209 */
[----:B------:R-:W-:Y:S01]  /*6230*/  SHF.R.S32.HI R82, RZ, 0x18, R141 ;  /* 0x00000018ff527819 */ /* 0x000fe2000001148d */
[----:B------:R-:W-:Y:S01]  /*6240*/  IMAD R12, R78, R12, RZ ;  /* 0x0000000c4e0c7224 */ /* 0x000fe200078e02ff */
[C---:B------:R-:W-:Y:S01]  /*6250*/  PRMT R119, R98.reuse, 0x8880, RZ ;  /* 0x0000888062777816 */ /* 0x040fe200000000ff */
[----:B------:R-:W-:Y:S01]  /*6260*/  IMAD.MOV.U32 R83, RZ, RZ, R142 ;  /* 0x000000ffff537224 */ /* 0x000fe200078e008e */
[----:B------:R-:W-:Y:S01]  /*6270*/  SHF.L.U32 R118, R98, 0x10, RZ ;  /* 0x0000001062767819 */ /* 0x000fe200000006ff */
[C---:B------:R-:W-:Y:S01]  /*6280*/  IMAD R13, R78.reuse, R13, RZ ;  /* 0x0000000d4e0d7224 */ /* 0x040fe200078e02ff */
[C---:B------:R-:W-:Y:S01]  /*6290*/  PRMT R116, R99.reuse, 0x8880, RZ ;  /* 0x0000888063747816 */ /* 0x040fe200000000ff */
[C---:B------:R-:W-:Y:S01]  /*62a0*/  IMAD R14, R78.reuse, R14, RZ ;  /* 0x0000000e4e0e7224 */ /* 0x040fe200078e02ff */
[----:B------:R-:W-:Y:S01]  /*62b0*/  SHF.L.U32 R115, R99, 0x10, RZ ;  /* 0x0000001063737819 */ /* 0x000fe200000006ff */
[----:B------:R-:W-:Y:S01]  /*62c0*/  IMAD R15, R78, R15, RZ ;  /* 0x0000000f4e0f7224 */ /* 0x000fe200078e02ff */
[----:B------:R-:W-:Y:S01]  /*62d0*/  PRMT R113, R100, 0x8880, RZ ;  /* 0x0000888064717816 */ /* 0x000fe200000000ff */
[----:B------:R-:W-:Y:S01]  /*62e0*/  IMAD R0, R78, R16, RZ ;  /* 0x000000104e007224 */ /* 0x000fe200078e02ff */
[----:B------:R-:W-:Y:S01]  /*62f0*/  SHF.L.U32 R112, R100, 0x10, RZ ;  /* 0x0000001064707819 */ /* 0x000fe200000006ff */
[C---:B------:R-:W-:Y:S01]  /*6300*/  IMAD R2, R78.reuse, R17, RZ ;  /* 0x000000114e027224 */ /* 0x040fe200078e02ff */
[C---:B------:R-:W-:Y:S01]  /*6310*/  PRMT R110, R101.reuse, 0x8880, RZ ;  /* 0x00008880656e7816 */ /* 0x040fe200000000ff */
[C---:B------:R-:W-:Y:S01]  /*6320*/  IMAD R3, R78.reuse, R18, RZ ;  /* 0x000000124e037224 */ /* 0x040fe200078e02ff */
[----:B------:R-:W-:Y:S01]  /*6330*/  SHF.L.U32 R109, R101, 0x10, RZ ;  /* 0x00000010656d7819 */ /* 0x000fe200000006ff */
[----:B------:R-:W-:Y:S01]  /*6340*/  IMAD R19, R78, R19, RZ ;  /* 0x000000134e137224 */ /* 0x000fe200078e02ff */
[----:B------:R-:W-:Y:S01]  /*6350*/  PRMT R107, R102, 0x8880, RZ ;  /* 0x00008880666b7816 */ /* 0x000fe200000000ff */
[C---:B------:R-:W-:Y:S01]  /*6360*/  IMAD R16, R78.reuse, R20, RZ ;  /* 0x000000144e107224 */ /* 0x040fe200078e02ff */
[----:B------:R-:W-:Y:S01]  /*6370*/  PRMT R104, R103, 0x8880, RZ ;  /* 0x0000888067687816 */ /* 0x000fe200000000ff */
[C---:B------:R-:W-:Y:S01]  /*6380*/  IMAD R17, R78.reuse, R21, RZ ;  /* 0x000000154e117224 */ /* 0x040fe200078e02ff */
[----:B------:R-:W-:Y:S01]  /*6390*/  SHF.L.U32 R143, R89, 0x8, RZ ;  /* 0x00000008598f7819 */ /* 0x000fe200000006ff */
[C---:B------:R-:W-:Y:S01]  /*63a0*/  IMAD R18, R78.reuse, R22, RZ ;  /* 0x000000164e127224 */ /* 0x040fe200078e02ff */
[----:B------:R-:W-:Y:S01]  /*63b0*/  SHF.R.S32.HI R89, RZ, 0x18, R92 ;  /* 0x00000018ff597819 */ /* 0x000fe2000001145c */
[C---:B------:R-:W-:Y:S01]  /*63c0*/  IMAD R23, R78.reuse, R23, RZ ;  /* 0x000000174e177224 */ /* 0x040fe200078e02ff */
[----:B------:R-:W-:Y:S01]  /*63d0*/  SHF.R.S32.HI R81, RZ, 0x18, R143 ;  /* 0x00000018ff517819 */ /* 0x000fe2000001148f */
[----:B------:R-:W-:Y:S01]  /*63e0*/  IMAD R20, R78, R24, RZ ;  /* 0x000000184e147224 */ /* 0x000fe200078e02ff */
[----:B------:R-:W-:Y:S01]  /*63f0*/  SHF.L.U32 R87, R90, 0x8, RZ ;  /* 0x000000085a577819 */ /* 0x000fe200000006ff */
[----:B------:R-:W-:Y:S01]  /*6400*/  IMAD R21, R78, R25, RZ ;  /* 0x000000194e157224 */ /* 0x000fe200078e02ff */
[----:B------:R-:W-:Y:S01]  /*6410*/  SHF.R.S32.HI R90, RZ, 0x18, R93 ;  /* 0x00000018ff5a7819 */ /* 0x000fe2000001145d */
[----:B------:R-:W-:Y:S01]  /*6420*/  IMAD R10, R81, R80, R10 ;  /* 0x00000050510a7224 */ /* 0x000fe200078e020a */
[----:B------:R-:W-:Y:S01]  /*6430*/  MOV R81, R140 ;  /* 0x0000008c00517202 */ /* 0x000fe20000000f00 */
[-C--:B------:R-:W-:Y:S01]  /*6440*/  IMAD R11, R85, R80.reuse, R11 ;  /* 0x00000050550b7224 */ /* 0x080fe200078e020b */
[----:B------:R-:W-:Y:S01]  /*6450*/  SHF.R.S32.HI R87, RZ, 0x18, R87 ;  /* 0x00000018ff577819 */ /* 0x000fe20000011457 */
[-C--:B------:R-:W-:Y:S01]  /*6460*/  IMAD R12, R83, R80.reuse, R12 ;  /* 0x00000050530c7224 */ /* 0x080fe200078e020c */
[----:B------:R-:W-:Y:S01]  /*6470*/  SHF.R.S32.HI R83, RZ, 0x18, R139 ;  /* 0x00000018ff537819 */ /* 0x000fe2000001148b */
[----:B------:R-:W-:Y:S01]  /*6480*/  IMAD R13, R82, R80, R13 ;  /* 0x00000050520d7224 */ /* 0x000fe200078e020d */
[----:B------:R-:W-:Y:S01]  /*6490*/  I2IP.S8.S32.SAT R149, R11, R10, RZ ;  /* 0x0000000a0b957239 */ /* 0x000fe200000014ff */
[-C--:B------:R-:W-:Y:S01]  /*64a0*/  IMAD R14, R87, R80.reuse, R14 ;  /* 0x00000050570e7224 */ /* 0x080fe200078e020e */
[----:B------:R-:W-:Y:S01]  /*64b0*/  SHF.R.S32.HI R82, RZ, 0x18, R136 ;  /* 0x00000018ff527819 */ /* 0x000fe20000011488 */
[----:B------:R-:W-:Y:S01]  /*64c0*/  IMAD R15, R86, R80, R15 ;  /* 0x00000050560f7224 */ /* 0x000fe200078e020f */
[----:B------:R-:W-:Y:S01]  /*64d0*/  I2IP.S8.S32.SAT R149, R9, R8, R149 ;  /* 0x0000000809957239 */ /* 0x000fe20000001495 */
[-C--:B------:R-:W-:Y:S01]  /*64e0*/  IMAD R0, R81, R80.reuse, R0 ;  /* 0x0000005051007224 */ /* 0x080fe200078e0200 */
[----:B------:R-:W-:Y:S01]  /*64f0*/  SHF.L.U32 R138, R91, 0x8, RZ ;  /* 0x000000085b8a7819 */ /* 0x000fe200000006ff */
[----:B------:R-:W-:Y:S01]  /*6500*/  IMAD R2, R83, R80, R2 ;  /* 0x0000005053027224 */ /* 0x000fe200078e0202 */
[----:B------:R-:W-:Y:S01]  /*6510*/  I2IP.S8.S32.SAT R150, R15, R14, RZ ;  /* 0x0000000e0f967239 */ /* 0x000fe200000014ff */
[C---:B------:R-:W-:Y:S01]  /*6520*/  IMAD R22, R78.reuse, R26, RZ ;  /* 0x0000001a4e167224 */ /* 0x040fe200078e02ff */
[----:B------:R-:W-:Y:S01]  /*6530*/  MOV R83, R137 ;  /* 0x0000008900537202 */ /* 0x000fe20000000f00 */
[C---:B------:R-:W-:Y:S01]  /*6540*/  IMAD R27, R78.reuse, R27, RZ ;  /* 0x0000001b4e1b7224 */ /* 0x040fe200078e02ff */
[----:B------:R-:W-:Y:S01]  /*6550*/  I2IP.S8.S32.SAT R150, R13, R12, R150 ;  /* 0x0000000c0d967239 */ /* 0x000fe20000001496 */
[C---:B------:R-:W-:Y:S01]  /*6560*/  IMAD R24, R78.reuse, R28, RZ ;  /* 0x0000001c4e187224 */ /* 0x040fe200078e02ff */
[----:B------:R-:W-:Y:S01]  /*6570*/  SHF.R.S32.HI R81, RZ, 0x18, R138 ;  /* 0x00000018ff517819 */ /* 0x000fe2000001148a */
[C---:B------:R-:W-:Y:S01]  /*6580*/  IMAD R25, R78.reuse, R29, RZ ;  /* 0x0000001d4e197224 */ /* 0x040fe200078e02ff */
[----:B------:R-:W-:Y:S01]  /*6590*/  SHF.R.S32.HI R91, RZ, 0x18, R94 ;  /* 0x00000018ff5b7819 */ /* 0x000fe2000001145e */
[----:B------:R-:W-:Y:S01]  /*65a0*/  IMAD R26, R78, R30, RZ ;  /* 0x0000001e4e1a7224 */ /* 0x000fe200078e02ff */
[----:B------:R-:W-:Y:S01]  /*65b0*/  SHF.R.S32.HI R94, RZ, 0x18, R97 ;  /* 0x00000018ff5e7819 */ /* 0x000fe20000011461 */
[-C--:B------:R-:W-:Y:S01]  /*65c0*/  IMAD R3, R81, R80.reuse, R3 ;  /* 0x0000005051037224 */ /* 0x080fe200078e0203 */
[----:B------:R-:W-:Y:S01]  /*65d0*/  SHF.L.U32 R135, R92, 0x8, RZ ;  /* 0x000000085c877819 */ /* 0x000fe200000006ff */
[----:B------:R-:W-:Y:S01]  /*65e0*/  IMAD R19, R88, R80, R19 ;  /* 0x0000005058137224 */ /* 0x000fe200078e0213 */
[----:B------:R-:W-:Y:S01]  /*65f0*/  MOV R81, R134 ;  /* 0x0000008600517202 */ /* 0x000fe20000000f00 */
[-C--:B------:R-:W-:Y:S01]  /*6600*/  IMAD R16, R83, R80.reuse, R16 ;  /* 0x0000005053107224 */ /* 0x080fe200078e0210 */
[----:B------:R-:W-:Y:S01]  /*6610*/  SHF.R.S32.HI R85, RZ, 0x18, R135 ;  /* 0x00000018ff557819 */ /* 0x000fe20000011487 */
[-C--:B------:R-:W-:Y:S01]  /*6620*/  IMAD R17, R82, R80.reuse, R17 ;  /* 0x0000005052117224 */ /* 0x080fe200078e0211 */
[----:B------:R-:W-:Y:S01]  /*6630*/  I2IP.S8.S32.SAT R151, R19, R3, RZ ;  /* 0x0000000313977239 */ /* 0x000fe200000014ff */
[----:B------:R-:W-:Y:S01]  /*6640*/  IMAD R31, R78, R31, RZ ;  /* 0x0000001f4e1f7224 */ /* 0x000fe200078e02ff */
[----:B------:R-:W-:Y:S01]  /*6650*/  SHF.R.S32.HI R82, RZ, 0x18, R133 ;  /* 0x00000018ff527819 */ /* 0x000fe20000011485 */
[-C--:B------:R-:W-:Y:S01]  /*6660*/  IMAD R18, R85, R80.reuse, R18 ;  /* 0x0000005055127224 */ /* 0x080fe200078e0212 */
[----:B------:R-:W-:Y:S01]  /*6670*/  SHF.L.U32 R132, R93, 0x8, RZ ;  /* 0x000000085d847819 */ /* 0x000fe200000006ff */
[----:B------:R-:W-:Y:S01]  /*6680*/  IMAD R23, R89, R80, R23 ;  /* 0x0000005059177224 */ /* 0x000fe200078e0217 */
[----:B------:R-:W-:Y:S01]  /*6690*/  I2IP.S8.S32.SAT R151, R2, R0, R151 ;  /* 0x0000000002977239 */ /* 0x000fe20000001497 */
[-C--:B------:R-:W-:Y:S01]  /*66a0*/  IMAD R20, R81, R80.reuse, R20 ;  /* 0x0000005051147224 */ /* 0x080fe200078e0214 */
[----:B------:R-:W-:Y:S01]  /*66b0*/  SHF.R.S32.HI R81, RZ, 0x18, R132 ;  /* 0x00000018ff517819 */ /* 0x000fe20000011484 */
[----:B------:R-:W-:Y:S01]  /*66c0*/  IMAD R21, R82, R80, R21 ;  /* 0x0000005052157224 */ /* 0x000fe200078e0215 */
[----:B------:R-:W-:Y:S01]  /*66d0*/  I2IP.S8.S32.SAT R160, R23, R18, RZ ;  /* 0x0000001217a07239 */ /* 0x000fe200000014ff */
[----:B------:R-:W-:Y:S01]  /*66e0*/  IMAD R28, R78, R32, RZ ;  /* 0x000000204e1c7224 */ /* 0x000fe200078e02ff */
[----:B------:R-:W-:Y:S01]  /*66f0*/  MOV R83, R131 ;  /* 0x0000008300537202 */ /* 0x000fe20000000f00 */
[-C--:B------:R-:W-:Y:S01]  /*6700*/  IMAD R22, R81, R80.reuse, R22 ;  /* 0x0000005051167224 */ /* 0x080fe200078e0216 */
[----:B------:R-:W-:Y:S01]  /*6710*/  SHF.R.S32.HI R82, RZ, 0x18, R130 ;  /* 0x00000018ff527819 */ /* 0x000fe20000011482 */
[-C--:B------:R-:W-:Y:S01]  /*6720*/  IMAD R27, R90, R80.reuse, R27 ;  /* 0x000000505a1b7224 */ /* 0x080fe200078e021b */
[----:B------:R-:W-:Y:S01]  /*6730*/  SHF.R.S32.HI R85, RZ, 0x18, R129 ;  /* 0x00000018ff557819 */ /* 0x000fe20000011481 */
[-C--:B------:R-:W-:Y:S01]  /*6740*/  IMAD R24, R83, R80.reuse, R24 ;  /* 0x0000005053187224 */ /* 0x080fe200078e0218 */
[----:B------:R1:W-:Y:S01]  /*6750*/  STS.128 [R180+UR43+0x2200], R148 ;  /* 0x00220094b4007988 */ /* 0x0003e20008000c2b */
[-C--:B------:R-:W-:Y:S01]  /*6760*/  IMAD R25, R82, R80.reuse, R25 ;  /* 0x0000005052197224 */ /* 0x080fe200078e0219 */
[----:B------:R-:W-:Y:S01]  /*6770*/  SHF.L.U32 R126, R95, 0x8, RZ ;  /* 0x000000085f7e7819 */ /* 0x000fe200000006ff */
[----:B------:R-:W-:Y:S01]  /*6780*/  IMAD R26, R85, R80, R26 ;  /* 0x00000050551a7224 */ /* 0x000fe200078e021a */
[----:B------:R-:W-:Y:S01]  /*6790*/  I2IP.S8.S32.SAT R160, R17, R16, R160 ;  /* 0x0000001011a07239 */ /* 0x000fe200000014a0 */
[----:B------:R-:W-:Y:S01]  /*67a0*/  IMAD.MOV.U32 R81, RZ, RZ, R128 ;  /* 0x000000ffff517224 */ /* 0x000fe200078e0080 */
[----:B------:R-:W-:Y:S01]  /*67b0*/  SHF.R.S32.HI R82, RZ, 0x18, R127 ;  /* 0x00000018ff527819 */ /* 0x000fe2000001147f */
[C---:B------:R-:W-:Y:S01]  /*67c0*/  IMAD R29, R78.reuse, R33, RZ ;  /* 0x000000214e1d7224 */ /* 0x040fe200078e02ff */
[----:B------:R-:W-:Y:S01]  /*67d0*/  I2IP.S8.S32.SAT R161, R27, R22, RZ ;  /* 0x000000161ba17239 */ /* 0x000fe200000014ff */
[----:B------:R-:W-:Y:S01]  /*67e0*/  IMAD R31, R91, R80, R31 ;  /* 0x000000505b1f7224 */ /* 0x000fe200078e021f */
[----:B------:R-:W-:Y:S01]  /*67f0*/  SHF.R.S32.HI R83, RZ, 0x18, R126 ;  /* 0x00000018ff537819 */ /* 0x000fe2000001147e */
[C---:B------:R-:W-:Y:S01]  /*6800*/  IMAD R30, R78.reuse, R34, RZ ;  /* 0x000000224e1e7224 */ /* 0x040fe200078e02ff */
[----:B------:R-:W-:Y:S01]  /*6810*/  I2IP.S8.S32.SAT R161, R21, R20, R161 ;  /* 0x0000001415a17239 */ /* 0x000fe200000014a1 */
[----:B------:R-:W-:Y:S01]  /*6820*/  IMAD R28, R81, R80, R28 ;  /* 0x00000050511c7224 */ /* 0x000fe200078e021c */
[----:B------:R-:W-:Y:S01]  /*6830*/  SHF.R.S32.HI R92, RZ, 0x18, R95 ;  /* 0x00000018ff5c7819 */ /* 0x000fe2000001145f */
[----:B------:R-:W-:Y:S01]  /*6840*/  IMAD R35, R78, R35, RZ ;  /* 0x000000234e237224 */ /* 0x000fe200078e02ff */
[----:B------:R-:W-:Y:S01]  /*6850*/  I2IP.S8.S32.SAT R162, R31, R26, RZ ;  /* 0x0000001a1fa27239 */ /* 0x000fe200000014ff */
[----:B------:R-:W-:Y:S01]  /*6860*/  IMAD R29, R82, R80, R29 ;  /* 0x00000050521d7224 */ /* 0x000fe200078e021d */
[----:B------:R-:W-:Y:S01]  /*6870*/  MOV R81, R125 ;  /* 0x0000007d00517202 */ /* 0x000fe20000000f00 */
[----:B------:R-:W-:Y:S01]  /*6880*/  IMAD R32, R78, R36, RZ ;  /* 0x000000244e207224 */ /* 0x000fe200078e02ff */
[----:B------:R-:W-:Y:S01]  /*6890*/  I2IP.S8.S32.SAT R162, R25, R24, R162 ;  /* 0x0000001819a27239 */ /* 0x000fe200000014a2 */
[-C--:B------:R-:W-:Y:S01]  /*68a0*/  IMAD R30, R83, R80.reuse, R30 ;  /* 0x00000050531e7224 */ /* 0x080fe200078e021e */
[----:B------:R-:W-:Y:S01]  /*68b0*/  SHF.L.U32 R123, R96, 0x8, RZ ;  /* 0x00000008607b7819 */ /* 0x000fe200000006ff */
[----:B------:R-:W-:Y:S01]  /*68c0*/  IMAD R35, R92, R80, R35 ;  /* 0x000000505c237224 */ /* 0x000fe200078e0223 */
[----:B------:R-:W-:Y:S01]  /*68d0*/  SHF.R.S32.HI R82, RZ, 0x18, R124 ;  /* 0x00000018ff527819 */ /* 0x000fe2000001147c */
[C---:B------:R-:W-:Y:S01]  /*68e0*/  IMAD R33, R78.reuse, R37, RZ ;  /* 0x000000254e217224 */ /* 0x040fe200078e02ff */
[----:B------:R-:W-:Y:S01]  /*68f0*/  MOV R83, R122 ;  /* 0x0000007a00537202 */ /* 0x000fe20000000f00 */
[----:B------:R-:W-:Y:S01]  /*6900*/  IMAD R32, R81, R80, R32 ;  /* 0x0000005051207224 */ /* 0x000fe200078e0220 */
[----:B------:R-:W-:Y:S01]  /*6910*/  SHF.R.S32.HI R81, RZ, 0x18, R123 ;  /* 0x00000018ff517819 */ /* 0x000fe2000001147b */
[C---:B------:R-:W-:Y:S01]  /*6920*/  IMAD R34, R78.reuse, R38, RZ ;  /* 0x000000264e227224 */ /* 0x040fe200078e02ff */
[----:B------:R-:W-:Y:S01]  /*6930*/  SHF.R.S32.HI R93, RZ, 0x18, R96 ;  /* 0x00000018ff5d7819 */ /* 0x000fe20000011460 */
[----:B------:R-:W-:Y:S01]  /*6940*/  IMAD R39, R78, R39, RZ ;  /* 0x000000274e277224 */ /* 0x000fe200078e02ff */
[----:B------:R-:W-:Y:S01]  /*6950*/  I2IP.S8.S32.SAT R163, R35, R30, RZ ;  /* 0x0000001e23a37239 */ /* 0x000fe200000014ff */
[----:B------:R-:W-:Y:S01]  /*6960*/  IMAD R33, R82, R80, R33 ;  /* 0x0000005052217224 */ /* 0x000fe200078e0221 */
[----:B------:R-:W-:Y:S01]  /*6970*/  SHF.L.U32 R120, R97, 0x8, RZ ;  /* 0x0000000861787819 */ /* 0x000fe200000006ff */
[C---:B------:R-:W-:Y:S01]  /*6980*/  IMAD R36, R78.reuse, R40, RZ ;  /* 0x000000284e247224 */ /* 0x040fe200078e02ff */
[----:B------:R-:W-:Y:S01]  /*6990*/  I2IP.S8.S32.SAT R163, R29, R28, R163 ;  /* 0x0000001c1da37239 */ /* 0x000fe200000014a3 */
[-C--:B------:R-:W-:Y:S01]  /*69a0*/  IMAD R34, R81, R80.reuse, R34 ;  /* 0x0000005051227224 */ /* 0x080fe200078e0222 */
[----:B------:R-:W-:Y:S01]  /*69b0*/  SHF.R.S32.HI R82, RZ, 0x18, R121 ;  /* 0x00000018ff527819 */ /* 0x000fe20000011479 */
[C---:B------:R-:W-:Y:S01]  /*69c0*/  IMAD R37, R78.reuse, R41, RZ ;  /* 0x000000294e257224 */ /* 0x040fe200078e02ff */
[----:B------:R-:W-:Y:S01]  /*69d0*/  MOV R81, R119 ;  /* 0x0000007700517202 */ /* 0x000fe20000000f00 */
[----:B------:R-:W-:Y:S01]  /*69e0*/  IMAD R39, R93, R80, R39 ;  /* 0x000000505d277224 */ /* 0x000fe200078e0227 */
[----:B------:R-:W-:Y:S01]  /*69f0*/  SHF.R.S32.HI R85, RZ, 0x18, R120 ;  /* 0x00000018ff557819 */ /* 0x000fe20000011478 */
[C---:B------:R-:W-:Y:S01]  /*6a00*/  IMAD R38, R78.reuse, R42, RZ ;  /* 0x0000002a4e267224 */ /* 0x040fe200078e02ff */
[----:B------:R1:W-:Y:S01]  /*6a10*/  STS.128 [R179+0x2200], R160 ;  /* 0x002200a0b3007388 */ /* 0x0003e20000000c00 */
[----:B------:R-:W-:Y:S01]  /*6a20*/  IMAD R36, R83, R80, R36 ;  /* 0x0000005053247224 */ /* 0x000fe200078e0224 */
[----:B------:R-:W-:Y:S01]  /*6a30*/  I2IP.S8.S32.SAT R172, R39, R34, RZ ;  /* 0x0000002227ac7239 */ /* 0x000fe200000014ff */
[----:B------:R-:W-:Y:S01]  /*6a40*/  IMAD R43, R78, R43, RZ ;  /* 0x0000002b4e2b7224 */ /* 0x000fe200078e02ff */
[----:B------:R-:W-:Y:S01]  /*6a50*/  MOV R83, R116 ;  /* 0x0000007400537202 */ /* 0x000fe20000000f00 */
[----:B------:R-:W-:Y:S01]  /*6a60*/  IMAD R37, R82, R80, R37 ;  /* 0x0000005052257224 */ /* 0x000fe200078e0225 */
[----:B------:R-:W-:Y:S01]  /*6a70*/  I2IP.S8.S32.SAT R172, R33, R32, R172 ;  /* 0x0000002021ac7239 */ /* 0x000fe200000014ac */
[----:B------:R-:W-:Y:S01]  /*6a80*/  IMAD R40, R78, R44, RZ ;  /* 0x0000002c4e287224 */ /* 0x000fe200078e02ff */
[----:B------:R-:W-:Y:S01]  /*6a90*/  SHF.R.S32.HI R82, RZ, 0x18, R118 ;  /* 0x00000018ff527819 */ /* 0x000fe20000011476 */
[-C--:B------:R-:W-:Y:S01]  /*6aa0*/  IMAD R38, R85, R80.reuse, R38 ;  /* 0x0000005055267224 */ /* 0x080fe200078e0226 */
[----:B------:R-:W-:Y:S01]  /*6ab0*/  SHF.L.U32 R117, R98, 0x8, RZ ;  /* 0x0000000862757819 */ /* 0x000fe200000006ff */
[-C--:B------:R-:W-:Y:S01]  /*6ac0*/  IMAD R43, R94, R80.reuse, R43 ;  /* 0x000000505e2b7224 */ /* 0x080fe200078e022b */
[----:B------:R-:W-:Y:S01]  /*6ad0*/  SHF.R.S32.HI R95, RZ, 0x18, R98 ;  /* 0x00000018ff5f7819 */ /* 0x000fe20000011462 */
[C---:B------:R-:W-:Y:S01]  /*6ae0*/  IMAD R41, R78.reuse, R45, RZ ;  /* 0x0000002d4e297224 */ /* 0x040fe200078e02ff */
[----:B------:R-:W-:Y:S01]  /*6af0*/  SHF.R.S32.HI R85, RZ, 0x18, R114 ;  /* 0x00000018ff557819 */ /* 0x000fe20000011472 */
[----:B------:R-:W-:Y:S01]  /*6b00*/  IMAD R40, R81, R80, R40 ;  /* 0x0000005051287224 */ /* 0x000fe200078e0228 */
[----:B------:R-:W-:Y:S01]  /*6b10*/  SHF.R.S32.HI R81, RZ, 0x18, R117 ;  /* 0x00000018ff517819 */ /* 0x000fe20000011475 */
[C---:B------:R-:W-:Y:S01]  /*6b20*/  IMAD R42, R78.reuse, R46, RZ ;  /* 0x0000002e4e2a7224 */ /* 0x040fe200078e02ff */
[----:B------:R-:W-:Y:S01]  /*6b30*/  I2IP.S8.S32.SAT R173, R43, R38, RZ ;  /* 0x000000262bad7239 */ /* 0x000fe200000014ff */
[----:B------:R-:W-:Y:S01]  /*6b40*/  IMAD R47, R78, R47, RZ ;  /* 0x0000002f4e2f7224 */ /* 0x000fe200078e02ff */
[----:B------:R-:W-:Y:S01]  /*6b50*/  SHF.R.S32.HI R96, RZ, 0x18, R99 ;  /* 0x00000018ff607819 */ /* 0x000fe20000011463 */
[----:B------:R-:W-:Y:S01]  /*6b60*/  IMAD R41, R82, R80, R41 ;  /* 0x0000005052297224 */ /* 0x000fe200078e0229 */
[----:B------:R-:W-:Y:S01]  /*6b70*/  I2IP.S8.S32.SAT R173, R37, R36, R173 ;  /* 0x0000002425ad7239 */ /* 0x000fe200000014ad */
[C---:B------:R-:W-:Y:S01]  /*6b80*/  IMAD R44, R78.reuse, R48, RZ ;  /* 0x000000304e2c7224 */ /* 0x040fe200078e02ff */
[----:B------:R-:W-:Y:S01]  /*6b90*/  SHF.R.S32.HI R82, RZ, 0x18, R115 ;  /* 0x00000018ff527819 */ /* 0x000fe20000011473 */
[-C--:B------:R-:W-:Y:S01]  /*6ba0*/  IMAD R42, R81, R80.reuse, R42 ;  /* 0x00000050512a7224 */ /* 0x080fe200078e022a */
[----:B------:R-:W-:Y:S01]  /*6bb0*/  SHF.R.S32.HI R97, RZ, 0x18, R100 ;  /* 0x00000018ff617819 */ /* 0x000fe20000011464 */
[C---:B------:R-:W-:Y:S01]  /*6bc0*/  IMAD R45, R78.reuse, R49, RZ ;  /* 0x000000314e2d7224 */ /* 0x040fe200078e02ff */
[----:B------:R-:W-:Y:S01]  /*6bd0*/  SHF.R.S32.HI R98, RZ, 0x18, R101 ;  /* 0x00000018ff627819 */ /* 0x000fe20000011465 */
[----:B------:R-:W-:Y:S01]  /*6be0*/  IMAD R47, R95, R80, R47 ;  /* 0x000000505f2f7224 */ /* 0x000fe200078e022f */
[----:B------:R-:W-:Y:S01]  /*6bf0*/  SHF.R.S32.HI R99, RZ, 0x18, R102 ;  /* 0x00000018ff637819 */ /* 0x000fe20000011466 */
[----:B------:R-:W-:Y:S01]  /*6c00*/  IMAD R46, R78, R50, RZ ;  /* 0x000000324e2e7224 */ /* 0x000fe200078e02ff */
[----:B------:R-:W-:Y:S01]  /*6c10*/  SHF.L.U32 R111, R100, 0x8, RZ ;  /* 0x00000008646f7819 */ /* 0x000fe200000006ff */
        /* <DEDUP_REMOVED lines=9> */
[----:B------:R-:W-:Y:S01]  /*6cb0*/  SHF.R.S32.HI R100, RZ, 0x18, R103 ;  /* 0x00000018ff647819 */ /* 0x000fe20000011467 */
[----:B------:R-:W-:Y:S01]  /*6cc0*/  IMAD.MOV.U32 R81, RZ, RZ, R113 ;  /* 0x000000ffff517224 */ /* 0x000fe200078e0071 */
[----:B------:R-:W-:Y:S01]  /*6cd0*/  SHF.L.U32 R108, R101, 0x8, RZ ;  /* 0x00000008656c7819 */ /* 0x000fe200000006ff */
[-C--:B------:R-:W-:Y:S01]  /*6ce0*/  IMAD R51, R96, R80.reuse, R51 ;  /* 0x0000005060337224 */ /* 0x080fe200078e0233 */
[----:B------:R-:W-:Y:S01]  /*6cf0*/  SHF.L.U32 R105, R102, 0x8, RZ ;  /* 0x0000000866697819 */ /* 0x000fe200000006ff */
[C---:B------:R-:W-:Y:S01]  /*6d00*/  IMAD R49, R78.reuse, R53, RZ ;  /* 0x000000354e317224 */ /* 0x040fe200078e02ff */
[----:B------:R-:W-:Y:S01]  /*6d10*/  SHF.L.U32 R102, R103, 0x10, RZ ;  /* 0x0000001067667819 */ /* 0x000fe200000006ff */
[----:B------:R-:W-:Y:S01]  /*6d20*/  IMAD R48, R81, R80, R48 ;  /* 0x0000005051307224 */ /* 0x000fe200078e0230 */
[----:B------:R-:W-:Y:S01]  /*6d30*/  SHF.R.S32.HI R81, RZ, 0x18, R111 ;  /* 0x00000018ff517819 */ /* 0x000fe2000001146f */
[C---:B------:R-:W-:Y:S01]  /*6d40*/  IMAD R50, R78.reuse, R54, RZ ;  /* 0x000000364e327224 */ /* 0x040fe200078e02ff */
[----:B------:R-:W-:Y:S01]  /*6d50*/  I2IP.S8.S32.SAT R175, R51, R46, RZ ;  /* 0x0000002e33af7239 */ /* 0x000fe200000014ff */
[----:B------:R-:W-:Y:S01]  /*6d60*/  IMAD R55, R78, R55, RZ ;  /* 0x000000374e377224 */ /* 0x000fe200078e02ff */
[----:B------:R-:W-:Y:S01]  /*6d70*/  SHF.L.U32 R101, R103, 0x8, RZ ;  /* 0x0000000867657819 */ /* 0x000fe200000006ff */
[----:B------:R-:W-:Y:S01]  /*6d80*/  IMAD R49, R82, R80, R49 ;  /* 0x0000005052317224 */ /* 0x000fe200078e0231 */
[----:B------:R-:W-:Y:S01]  /*6d90*/  I2IP.S8.S32.SAT R175, R45, R44, R175 ;  /* 0x0000002c2daf7239 */ /* 0x000fe200000014af */
[C---:B------:R-:W-:Y:S01]  /*6da0*/  IMAD R52, R78.reuse, R56, RZ ;  /* 0x000000384e347224 */ /* 0x040fe200078e02ff */
[----:B------:R-:W-:Y:S01]  /*6db0*/  SHF.R.S32.HI R82, RZ, 0x18, R109 ;  /* 0x00000018ff527819 */ /* 0x000fe2000001146d */
[-C--:B------:R-:W-:Y:S01]  /*6dc0*/  IMAD R50, R81, R80.reuse, R50 ;  /* 0x0000005051327224 */ /* 0x080fe200078e0232 */
[----:B------:R-:W-:Y:S01]  /*6dd0*/  SHF.R.S32.HI R81, RZ, 0x18, R108 ;  /* 0x00000018ff517819 */ /* 0x000fe2000001146c */
[C---:B------:R-:W-:Y:S01]  /*6de0*/  IMAD R53, R78.reuse, R57, RZ ;  /* 0x000000394e357224 */ /* 0x040fe200078e02ff */
[----:B------:R1:W-:Y:S01]  /*6df0*/  STS.128 [R178+0x2200], R172 ;  /* 0x002200acb2007388 */ /* 0x0003e20000000c00 */
[----:B------:R-:W-:Y:S02]  /*6e00*/  IMAD R55, R97, R80, R55 ;  /* 0x0000005061377224 */ /* 0x000fe400078e0237 */
[C---:B------:R-:W-:Y:S02]  /*6e10*/  IMAD R54, R78.reuse, R58, RZ ;  /* 0x0000003a4e367224 */ /* 0x040fe400078e02ff */
[----:B------:R-:W-:Y:S01]  /*6e20*/  IMAD R52, R83, R80, R52 ;  /* 0x0000005053347224 */ /* 0x000fe200078e0234 */
[----:B------:R-:W-:Y:S01]  /*6e30*/  I2IP.S8.S32.SAT R192, R55, R50, RZ ;  /* 0x0000003237c07239 */ /* 0x000fe200000014ff */
[----:B------:R-:W-:Y:S01]  /*6e40*/  IMAD R59, R78, R59, RZ ;  /* 0x0000003b4e3b7224 */ /* 0x000fe200078e02ff */
[----:B------:R-:W-:Y:S01]  /*6e50*/  MOV R83, R107 ;  /* 0x0000006b00537202 */ /* 0x000fe20000000f00 */
[----:B------:R-:W-:Y:S01]  /*6e60*/  IMAD R53, R82, R80, R53 ;  /* 0x0000005052357224 */ /* 0x000fe200078e0235 */
[----:B------:R-:W-:Y:S01]  /*6e70*/  I2IP.S8.S32.SAT R192, R49, R48, R192 ;  /* 0x0000003031c07239 */ /* 0x000fe200000014c0 */
[C---:B------:R-:W-:Y:S01]  /*6e80*/  IMAD R56, R78.reuse, R60, RZ ;  /* 0x0000003c4e387224 */ /* 0x040fe200078e02ff */
[----:B------:R-:W-:Y:S01]  /*6e90*/  SHF.R.S32.HI R82, RZ, 0x18, R106 ;  /* 0x00000018ff527819 */ /* 0x000fe2000001146a */
[-C--:B------:R-:W-:Y:S01]  /*6ea0*/  IMAD R54, R81, R80.reuse, R54 ;  /* 0x0000005051367224 */ /* 0x080fe200078e0236 */
[----:B------:R-:W-:Y:S01]  /*6eb0*/  SHF.R.S32.HI R81, RZ, 0x18, R105 ;  /* 0x00000018ff517819 */ /* 0x000fe20000011469 */
[----:B------:R-:W-:Y:S02]  /*6ec0*/  IMAD R57, R78, R61, RZ ;  /* 0x0000003d4e397224 */ /* 0x000fe400078e02ff */
[----:B------:R-:W-:Y:S02]  /*6ed0*/  IMAD R59, R98, R80, R59 ;  /* 0x00000050623b7224 */ /* 0x000fe400078e023b */
[C---:B------:R-:W-:Y:S02]  /*6ee0*/  IMAD R58, R78.reuse, R62, RZ ;  /* 0x0000003e4e3a7224 */ /* 0x040fe400078e02ff */
[----:B------:R-:W-:Y:S01]  /*6ef0*/  IMAD R56, R83, R80, R56 ;  /* 0x0000005053387224 */ /* 0x000fe200078e0238 */
[----:B------:R-:W-:Y:S01]  /*6f00*/  I2IP.S8.S32.SAT R193, R59, R54, RZ ;  /* 0x000000363bc17239 */ /* 0x000fe200000014ff */
[----:B------:R-:W-:Y:S01]  /*6f10*/  IMAD R63, R78, R63, RZ ;  /* 0x0000003f4e3f7224 */ /* 0x000fe200078e02ff */
[----:B------:R-:W-:Y:S01]  /*6f20*/  MOV R83, R104 ;  /* 0x0000006800537202 */ /* 0x000fe20000000f00 */
[----:B------:R-:W-:Y:S01]  /*6f30*/  IMAD R57, R82, R80, R57 ;  /* 0x0000005052397224 */ /* 0x000fe200078e0239 */
[----:B------:R-:W-:Y:S01]  /*6f40*/  SHF.R.S32.HI R82, RZ, 0x18, R102 ;  /* 0x00000018ff527819 */ /* 0x000fe20000011466 */
[C---:B------:R-:W-:Y:S01]  /*6f50*/  IMAD R60, R78.reuse, R64, RZ ;  /* 0x000000404e3c7224 */ /* 0x040fe200078e02ff */
[----:B------:R-:W-:Y:S01]  /*6f60*/  I2IP.S8.S32.SAT R193, R53, R52, R193 ;  /* 0x0000003435c17239 */ /* 0x000fe200000014c1 */
[-C--:B------:R-:W-:Y:S01]  /*6f70*/  IMAD R58, R81, R80.reuse, R58 ;  /* 0x00000050513a7224 */ /* 0x080fe200078e023a */
[----:B------:R-:W-:Y:S01]  /*6f80*/  SHF.R.S32.HI R81, RZ, 0x18, R101 ;  /* 0x00000018ff517819 */ /* 0x000fe20000011465 */
[C---:B------:R-:W-:Y:S02]  /*6f90*/  IMAD R61, R78.reuse, R65, RZ ;  /* 0x000000414e3d7224 */ /* 0x040fe400078e02ff */
[-C--:B------:R-:W-:Y:S02]  /*6fa0*/  IMAD R63, R99, R80.reuse, R63 ;  /* 0x00000050633f7224 */ /* 0x080fe400078e023f */
[----:B------:R-:W-:Y:S02]  /*6fb0*/  IMAD R60, R83, R80, R60 ;  /* 0x00000050533c7224 */ /* 0x000fe400078e023c */
[----:B------:R-:W-:Y:S01]  /*6fc0*/  IMAD R62, R78, R66, RZ ;  /* 0x000000424e3e7224 */ /* 0x000fe200078e02ff */
[----:B------:R-:W-:Y:S01]  /*6fd0*/  I2IP.S8.S32.SAT R194, R63, R58, RZ ;  /* 0x0000003a3fc27239 */ /* 0x000fe200000014ff */
[----:B------:R-:W-:Y:S02]  /*6fe0*/  IMAD R61, R82, R80, R61 ;  /* 0x00000050523d7224 */ /* 0x000fe400078e023d */
[----:B------:R-:W-:Y:S01]  /*6ff0*/  IMAD R67, R78, R67, RZ ;  /* 0x000000434e437224 */ /* 0x000fe200078e02ff */
[----:B------:R-:W-:Y:S01]  /*7000*/  I2IP.S8.S32.SAT R194, R57, R56, R194 ;  /* 0x0000003839c27239 */ /* 0x000fe200000014c2 */
[-C--:B------:R-:W-:Y:S02]  /*7010*/  IMAD R62, R81, R80.reuse, R62 ;  /* 0x00000050513e7224 */ /* 0x080fe400078e023e */
[----:B------:R-:W-:Y:S05]  /*7020*/  IMAD R67, R100, R80, R67 ;  /* 0x0000005064437224 */ /* 0x000fea00078e0243 */
[----:B------:R-:W-:Y:S04]  /*7030*/  I2IP.S8.S32.SAT R189, R67, R62, RZ ;  /* 0x0000003e43bd7239 */ /* 0x000fe800000014ff */
[----:B------:R-:W-:Y:S02]  /*7040*/  I2IP.S8.S32.SAT R195, R61, R60, R189 ;  /* 0x0000003c3dc37239 */ /* 0x000fe400000014bd */
[----:B------:R-:W-:Y:S03]  /*7050*/  IADD3 R189, PT, PT, R76, 0x1, RZ ;  /* 0x000000014cbd7810 */ /* 0x000fe60007ffe0ff */
[----:B------:R1:W-:Y:S01]  /*7060*/  STS.128 [R177+0x2200], R192 ;  /* 0x002200c0b1007388 */ /* 0x0003e20000000c00 */
[----:B------:R-:W-:Y:S01]  /*7070*/  @!PT LDS RZ, [RZ] ;  /* 0x00000000fffff984 */ /* 0x000fe20000000800 */
[----:B------:R-:W-:Y:S01]  /*7080*/  @!PT LDS RZ, [RZ] ;  /* 0x00000000fffff984 */ /* 0x000fe20000000800 */
[----:B------:R-:W-:Y:S01]  /*7090*/  @!PT LDS RZ, [RZ] ;  /* 0x00000000fffff984 */ /* 0x000fe20000000800 */
[----:B------:R-:W-:Y:S01]  /*70a0*/  @!PT LDS RZ, [RZ] ;  /* 0x00000000fffff984 */ /* 0x000fe20000000800 */
[----:B------:R3:W-:Y:S07]  /*70b0*/  MEMBAR.ALL.CTA ;  /* 0x0000000000007992 */ /* 0x0007ee0000008000 */
[----:B---3--:R-:W3:Y:S02]  /*70c0*/  FENCE.VIEW.ASYNC.S ;  /* 0x00000000000073c6 */ /* 0x008ee40000000000 */
[----:B---3--:R-:W-:Y:S06]  /*70d0*/  BAR.SYNC.DEFER_BLOCKING 0x1, 0x80 ;  /* 0x0042000000007b1d */ /* 0x008fec0000010000 */
[----:B------:R-:W-:Y:S05]  /*70e0*/  @P0 BRA `(.L_x_107) ;  /* 0x0000000000340947 */ /* 0x000fea0003800000 */
[----:B------:R-:W-:Y:S01]  /*70f0*/  UIADD3 UR12, UPT, UPT, UR43, 0x2200, URZ ;  /* 0x000022002b0c7890 */ /* 0x000fe2000fffe0ff */
[----:B------:R-:W-:Y:S01]  /*7100*/  R2UR UR9, R165 ;  /* 0x00000000a50972ca */ /* 0x000fe200000e0000 */
[----:B------:R-:W-:Y:S01]  /*7110*/  UIADD3 UR10, UP0, UPT, UR46, 0x680, URZ ;  /* 0x000006802e0a7890 */ /* 0x000fe2000ff1e0ff */
[----:B------:R-:W-:Y:S01]  /*7120*/  R2UR UR8, R167 ;  /* 0x00000000a70872ca */ /* 0x000fe200000e0000 */
[----:B------:R-:W-:Y:S02]  /*7130*/  UMOV UR7, UR36 ;  /* 0x0000002400077c82 */ /* 0x000fe40008000000 */
[----:B------:R-:W-:Y:S01]  /*7140*/  IMAD.U32 R186, RZ, RZ, UR12 ;  /* 0x0000000cffba7e24 */ /* 0x000fe2000f8e00ff */
[----:B------:R-:W-:Y:S04]  /*7150*/  UIADD3.X UR11, UPT, UPT, URZ, UR47, URZ, UP0, !UPT ;  /* 0x0000002fff0b7290 */ /* 0x000fe800087fe4ff */
[----:B------:R-:W-:Y:S03]  /*7160*/  R2UR UR4, R186 ;  /* 0x00000000ba0472ca */ /* 0x000fe600000e0000 */
[----:B------:R-:W-:Y:S02]  /*7170*/  USHF.L.U32 UR5, UR9, 0x6, URZ ;  /* 0x0000000609057899 */ /* 0x000fe400080006ff */
[----:B------:R-:W-:Y:S09]  /*7180*/  USHF.L.U32 UR6, UR8, 0x7, URZ ;  /* 0x0000000708067899 */ /* 0x000ff200080006ff */
[----:B------:R3:W-:Y:S01]  /*7190*/  UTMASTG.3D [UR4], [UR10] ;  /* 0x000000040a0073b5 */ /* 0x0007e20008010000 */
[----:B------:R0:W-:Y:S01]  /*71a0*/  UTMACMDFLUSH ;  /* 0x00000000000079b7 */ /* 0x0001e20000000000 */
[----:B---3--:R-:W-:Y:S04]  /*71b0*/  DEPBAR.LE SB0, 0x0 ;  /* 0x000080000000791a */ /* 0x008fe80000000000 */
.L_x_107:
[----:B------:R-:W-:Y:S05]  /*71c0*/  BSYNC.RECONVERGENT B0 ;  /* 0x0000000000007941 */ /* 0x000fea0003800200 */
.L_x_106:
[----:B------:R-:W-:Y:S01]  /*71d0*/  BAR.SYNC.DEFER_BLOCKING 0x1, 0x80 ;  /* 0x0042000000007b1d */ /* 0x000fe20000010000 */
[----:B------:R-:W-:Y:S01]  /*71e0*/  ISETP.NE.AND P2, PT, R187, RZ, PT ;  /* 0x000000ffbb00720c */ /* 0x000fe20003f45270 */
[----:B------:R-:W-:Y:S01]  /*71f0*/  IMAD.IADD R165, R75, 0x1, R164 ;  /* 0x000000014ba57824 */ /* 0x000fe200078e02a4 */
[----:B------:R-:W-:Y:S01]  /*7200*/  ISETP.NE.AND P0, PT, R188, 0x2, PT ;  /* 0x00000002bc00780c */ /* 0x000fe20003f05270 */
[----:B------:R-:W-:Y:S01]  /*7210*/  IMAD.IADD R167, R77, 0x1, R166 ;  /* 0x000000014da77824 */ /* 0x000fe200078e02a6 */
[----:B------:R-:W-:Y:S02]  /*7220*/  ISETP.NE.AND P1, PT, R189, 0x4, PT ;  /* 0x00000004bd00780c */ /* 0x000fe40003f25270 */
[----:B------:R-:W-:Y:S02]  /*7230*/  SEL R3, RZ, 0x1, P0 ;  /* 0x00000001ff037807 */ /* 0x000fe40000000000 */
[----:B------:R-:W-:Y:S02]  /*7240*/  SEL R0, RZ, 0x1, P1 ;  /* 0x00000001ff007807 */ /* 0x000fe40000800000 */
[----:B------:R-:W-:Y:S02]  /*7250*/  LOP3.LUT R184, R184, R3, RZ, 0x3c, !PT ;  /* 0x00000003b8b87212 */ /* 0x000fe400078e3cff */
[----:B------:R-:W-:Y:S02]  /*7260*/  LOP3.LUT R185, R185, R0, RZ, 0x3c, !PT ;  /* 0x00000000b9b97212 */ /* 0x000fe400078e3cff */
[----:B------:R-:W-:Y:S02]  /*7270*/  @P2 R2UR UR36, R182 ;  /* 0x00000000b62422ca */ /* 0x000fe400000e0000 */
[----:B------:R-:W-:Y:S02]  /*7280*/  SEL R188, R188, RZ, P0 ;  /* 0x000000ffbcbc7207 */ /* 0x000fe40000000000 */
[----:B------:R-:W-:Y:S01]  /*7290*/  SEL R76, R189, RZ, P1 ;  /* 0x000000ffbd4c7207 */ /* 0x000fe20000800000 */
[----:B------:R-:W-:Y:S10]  /*72a0*/  @P2 BRA `(.L_x_108) ;  /* 0xffffffdc00342947 */ /* 0x000ff4000383ffff */
[----:B------:R-:W-:Y:S05]  /*72b0*/  EXIT ;  /* 0x000000000000794d */ /* 0x000fea0003800000 */
.L_x_20:
[----:B--2---:R2:W1:Y:S02]  /*72c0*/  SYNCS.PHASECHK.TRANS64.TRYWAIT P0, [R3+URZ+0x1a0], R2 ;  /* 0x0001a002030075a7 */ /* 0x00446400080011ff */
[----:B-1----:R-:W-:Y:S05]  /*72d0*/  @!P0 NANOSLEEP.SYNCS 0x989680 ;  /* 0x009896800000895d */ /* 0x002fea0003900000 */
[----:B------:R-:W1:Y:S02]  /*72e0*/  @!P0 SYNCS.PHASECHK.TRANS64 P0, [R3+URZ+0x1a0], R2 ;  /* 0x0001a002030085a7 */ /* 0x000e6400080010ff */
[----:B-1----:R-:W-:Y:S05]  /*72f0*/  @!P0 BRA `(.L_x_20) ;  /* 0xfffffffc00f08947 */ /* 0x002fea000383ffff */
[----:B------:R-:W-:Y:S05]  /*7300*/  BRA `(.L_x_109) ;  /* 0xffffffa400147947 */ /* 0x000fea000383ffff */
.L_x_23:
[----:B-1----:R-:W-:-:S07]  /*7310*/  MOV R2, UR33 ;  /* 0x0000002100027c02 */ /* 0x002fce0008000f00 */
.L_x_110:
[----:B-1----:R1:W2:Y:S02]  /*7320*/  SYNCS.PHASECHK.TRANS64.TRYWAIT P0, [R2+URZ+0x88], R5 ;  /* 0x00008805020075a7 */ /* 0x0022a400080011ff */
[----:B--2---:R-:W-:Y:S05]  /*7330*/  @!P0 NANOSLEEP.SYNCS 0x989680 ;  /* 0x009896800000895d */ /* 0x004fea0003900000 */
[----:B------:R-:W2:Y:S02]  /*7340*/  @!P0 SYNCS.PHASECHK.TRANS64 P0, [R2+URZ+0x88], R5 ;  /* 0x00008805020085a7 */ /* 0x000ea400080010ff */
[----:B--2---:R-:W-:Y:S05]  /*7350*/  @!P0 BRA `(.L_x_110) ;  /* 0xfffffffc00f08947 */ /* 0x004fea000383ffff */
[----:B------:R-:W-:Y:S05]  /*7360*/  BRA `(.L_x_22) ;  /* 0xffffffa400647947 */ /* 0x000fea000383ffff */
.L_x_29:
[----:B-1----:R-:W-:-:S07]  /*7370*/  MOV R2, UR17 ;  /* 0x0000001100027c02 */ /* 0x002fce0008000f00 */
.L_x_111:
[----:B-1----:R1:W2:Y:S02]  /*7380*/  SYNCS.PHASECHK.TRANS64.TRYWAIT P0, [R2+URZ+0x88], R5 ;  /* 0x00008805020075a7 */ /* 0x0022a400080011ff */
[----:B--2---:R-:W-:Y:S05]  /*7390*/  @!P0 NANOSLEEP.SYNCS 0x989680 ;  /* 0x009896800000895d */ /* 0x004fea0003900000 */
[----:B------:R-:W2:Y:S02]  /*73a0*/  @!P0 SYNCS.PHASECHK.TRANS64 P0, [R2+URZ+0x88], R5 ;  /* 0x00008805020085a7 */ /* 0x000ea400080010ff */
[----:B--2---:R-:W-:Y:S05]  /*73b0*/  @!P0 BRA `(.L_x_111) ;  /* 0xfffffffc00f08947 */ /* 0x004fea000383ffff */
[----:B------:R-:W-:Y:S05]  /*73c0*/  BRA `(.L_x_28) ;  /* 0xffffffa8000c7947 */ /* 0x000fea000383ffff */
.L_x_33:
[----:B-1----:R1:W2:Y:S02]  /*73d0*/  SYNCS.PHASECHK.TRANS64.TRYWAIT P0, [R2+URZ+0x130], R3 ;  /* 0x00013003020075a7 */ /* 0x0022a400080011ff */
[----:B--2---:R-:W-:Y:S05]  /*73e0*/  @!P0 NANOSLEEP.SYNCS 0x989680 ;  /* 0x009896800000895d */ /* 0x004fea0003900000 */
[----:B------:R-:W2:Y:S02]  /*73f0*/  @!P0 SYNCS.PHASECHK.TRANS64 P0, [R2+URZ+0x130], R3 ;  /* 0x00013003020085a7 */ /* 0x000ea400080010ff */
[----:B--2---:R-:W-:Y:S05]  /*7400*/  @!P0 BRA `(.L_x_33) ;  /* 0xfffffffc00f08947 */ /* 0x004fea000383ffff */
[----:B------:R-:W-:Y:S05]  /*7410*/  BRA `(.L_x_112) ;  /* 0xffffffa8009c7947 */ /* 0x000fea000383ffff */
.L_x_37:
[----:B----4-:R-:W-:-:S07]  /*7420*/  MOV R0, UR5 ;  /* 0x0000000500007c02 */ /* 0x010fce0008000f00 */
.L_x_113:
[----:B-1----:R1:W2:Y:S02]  /*7430*/  SYNCS.PHASECHK.TRANS64.TRYWAIT P0, [R0+URZ], R3 ;  /* 0x00000003000075a7 */ /* 0x0022a400080011ff */
[----:B--2---:R-:W-:Y:S05]  /*7440*/  @!P0 NANOSLEEP.SYNCS 0x989680 ;  /* 0x009896800000895d */ /* 0x004fea0003900000 */
[----:B------:R-:W2:Y:S02]  /*7450*/  @!P0 SYNCS.PHASECHK.TRANS64 P0, [R0+URZ], R3 ;  /* 0x00000003000085a7 */ /* 0x000ea400080010ff */
[----:B--2---:R-:W-:Y:S05]  /*7460*/  @!P0 BRA `(.L_x_113) ;  /* 0xfffffffc00f08947 */ /* 0x004fea000383ffff */
[----:B------:R-:W-:Y:S05]  /*7470*/  BRA `(.L_x_114) ;  /* 0xffffffb0000c7947 */ /* 0x000fea000383ffff */
.L_x_38:
[----:B----4-:R-:W-:-:S07]  /*7480*/  MOV R0, UR5 ;  /* 0x0000000500007c02 */ /* 0x010fce0008000f00 */
.L_x_115:
[----:B-1----:R1:W2:Y:S02]  /*7490*/  SYNCS.PHASECHK.TRANS64.TRYWAIT P0, [R0+URZ], R3 ;  /* 0x00000003000075a7 */ /* 0x0022a400080011ff */
[----:B--2---:R-:W-:Y:S05]  /*74a0*/  @!P0 NANOSLEEP.SYNCS 0x989680 ;  /* 0x009896800000895d */ /* 0x004fea0003900000 */
[----:B------:R-:W2:Y:S02]  /*74b0*/  @!P0 SYNCS.PHASECHK.TRANS64 P0, [R0+URZ], R3 ;  /* 0x00000003000085a7 */ /* 0x000ea400080010ff */
[----:B--2---:R-:W-:Y:S05]  /*74c0*/  @!P0 BRA `(.L_x_115) ;  /* 0xfffffffc00f08947 */ /* 0x004fea000383ffff */
[----:B------:R-:W-:Y:S05]  /*74d0*/  BRA `(.L_x_116) ;  /* 0xffffffb000187947 */ /* 0x000fea000383ffff */
.L_x_39:
[----:B----4-:R-:W-:-:S07]  /*74e0*/  MOV R0, UR5 ;  /* 0x0000000500007c02 */ /* 0x010fce0008000f00 */
.L_x_117:
[----:B-1----:R1:W2:Y:S02]  /*74f0*/  SYNCS.PHASECHK.TRANS64.TRYWAIT P0, [R0+URZ], R3 ;  /* 0x00000003000075a7 */ /* 0x0022a400080011ff */
[----:B--2---:R-:W-:Y:S05]  /*7500*/  @!P0 NANOSLEEP.SYNCS 0x989680 ;  /* 0x009896800000895d */ /* 0x004fea0003900000 */
[----:B------:R-:W2:Y:S02]  /*7510*/  @!P0 SYNCS.PHASECHK.TRANS64 P0, [R0+URZ], R3 ;  /* 0x00000003000085a7 */ /* 0x000ea400080010ff */
[----:B--2---:R-:W-:Y:S05]  /*7520*/  @!P0 BRA `(.L_x_117) ;  /* 0xfffffffc00f08947 */ /* 0x004fea000383ffff */
[----:B------:R-:W-:Y:S05]  /*7530*/  BRA `(.L_x_118) ;  /* 0xffffffb000247947 */ /* 0x000fea000383ffff */
.L_x_40:
[----:B----4-:R-:W-:-:S07]  /*7540*/  MOV R0, UR5 ;  /* 0x0000000500007c02 */ /* 0x010fce0008000f00 */
.L_x_119:
[----:B-1----:R1:W2:Y:S02]  /*7550*/  SYNCS.PHASECHK.TRANS64.TRYWAIT P0, [R0+URZ], R3 ;  /* 0x00000003000075a7 */ /* 0x0022a400080011ff */
[----:B--2---:R-:W-:Y:S05]  /*7560*/  @!P0 NANOSLEEP.SYNCS 0x989680 ;  /* 0x009896800000895d */ /* 0x004fea0003900000 */
[----:B------:R-:W2:Y:S02]  /*7570*/  @!P0 SYNCS.PHASECHK.TRANS64 P0, [R0+URZ], R3 ;  /* 0x00000003000085a7 */ /* 0x000ea400080010ff */
[----:B--2---:R-:W-:Y:S05]  /*7580*/  @!P0 BRA `(.L_x_119) ;  /* 0xfffffffc00f08947 */ /* 0x004fea000383ffff */
[----:B------:R-:W-:Y:S05]  /*7590*/  BRA `(.L_x_120) ;  /* 0xffffffb000307947 */ /* 0x000fea000383ffff */
.L_x_41:
[----:B----4-:R-:W-:-:S07]  /*75a0*/  MOV R0, UR5 ;  /* 0x0000000500007c02 */ /* 0x010fce0008000f00 */
.L_x_121:
[----:B-1----:R1:W2:Y:S02]  /*75b0*/  SYNCS.PHASECHK.TRANS64.TRYWAIT P0, [R0+URZ], R3 ;  /* 0x00000003000075a7 */ /* 0x0022a400080011ff */
[----:B--2---:R-:W-:Y:S05]  /*75c0*/  @!P0 NANOSLEEP.SYNCS 0x989680 ;  /* 0x009896800000895d */ /* 0x004fea0003900000 */
[----:B------:R-:W2:Y:S02]  /*75d0*/  @!P0 SYNCS.PHASECHK.TRANS64 P0, [R0+URZ], R3 ;  /* 0x00000003000085a7 */ /* 0x000ea400080010ff */
[----:B--2---:R-:W-:Y:S05]  /*75e0*/  @!P0 BRA `(.L_x_121) ;  /* 0xfffffffc00f08947 */ /* 0x004fea000383ffff */
[----:B------:R-:W-:Y:S05]  /*75f0*/  BRA `(.L_x_122) ;  /* 0xffffffb0003c7947 */ /* 0x000fea000383ffff */
.L_x_42:
[----:B----4-:R-:W-:-:S07]  /*7600*/  MOV R0, UR5 ;  /* 0x0000000500007c02 */ /* 0x010fce0008000f00 */
.L_x_123:
[----:B-1----:R1:W2:Y:S02]  /*7610*/  SYNCS.PHASECHK.TRANS64.TRYWAIT P0, [R0+URZ], R3 ;  /* 0x00000003000075a7 */ /* 0x0022a400080011ff */
[----:B--2---:R-:W-:Y:S05]  /*7620*/  @!P0 NANOSLEEP.SYNCS 0x989680 ;  /* 0x009896800000895d */ /* 0x004fea0003900000 */
[----:B------:R-:W2:Y:S02]  /*7630*/  @!P0 SYNCS.PHASECHK.TRANS64 P0, [R0+URZ], R3 ;  /* 0x00000003000085a7 */ /* 0x000ea400080010ff */
[----:B--2---:R-:W-:Y:S05]  /*7640*/  @!P0 BRA `(.L_x_123) ;  /* 0xfffffffc00f08947 */ /* 0x004fea000383ffff */
[----:B------:R-:W-:Y:S05]  /*7650*/  BRA `(.L_x_124) ;  /* 0xffffffb000487947 */ /* 0x000fea000383ffff */
.L_x_43:
[----:B----4-:R-:W-:-:S07]  /*7660*/  MOV R0, UR5 ;  /* 0x0000000500007c02 */ /* 0x010fce0008000f00 */
.L_x_125:
[----:B-1----:R1:W2:Y:S02]  /*7670*/  SYNCS.PHASECHK.TRANS64.TRYWAIT P0, [R0+URZ], R3 ;  /* 0x00000003000075a7 */ /* 0x0022a400080011ff */
[----:B--2---:R-:W-:Y:S05]  /*7680*/  @!P0 NANOSLEEP.SYNCS 0x989680 ;  /* 0x009896800000895d */ /* 0x004fea0003900000 */
[----:B------:R-:W2:Y:S02]  /*7690*/  @!P0 SYNCS.PHASECHK.TRANS64 P0, [R0+URZ], R3 ;  /* 0x00000003000085a7 */ /* 0x000ea400080010ff */
[----:B--2---:R-:W-:Y:S05]  /*76a0*/  @!P0 BRA `(.L_x_125) ;  /* 0xfffffffc00f08947 */ /* 0x004fea000383ffff */
[----:B------:R-:W-:Y:S05]  /*76b0*/  BRA `(.L_x_126) ;  /* 0xffffffb000547947 */ /* 0x000fea000383ffff */
.L_x_44:
[----:B----4-:R-:W-:-:S07]  /*76c0*/  MOV R0, UR5 ;  /* 0x0000000500007c02 */ /* 0x010fce0008000f00 */
.L_x_127:
[----:B-1----:R1:W2:Y:S02]  /*76d0*/  SYNCS.PHASECHK.TRANS64.TRYWAIT P0, [R0+URZ], R3 ;  /* 0x00000003000075a7 */ /* 0x0022a400080011ff */
[----:B--2---:R-:W-:Y:S05]  /*76e0*/  @!P0 NANOSLEEP.SYNCS 0x989680 ;  /* 0x009896800000895d */ /* 0x004fea0003900000 */
[----:B------:R-:W2:Y:S02]  /*76f0*/  @!P0 SYNCS.PHASECHK.TRANS64 P0, [R0+URZ], R3 ;  /* 0x00000003000085a7 */ /* 0x000ea400080010ff */
[----:B--2---:R-:W-:Y:S05]  /*7700*/  @!P0 BRA `(.L_x_127) ;  /* 0xfffffffc00f08947 */ /* 0x004fea000383ffff */
[----:B------:R-:W-:Y:S05]  /*7710*/  BRA `(.L_x_128) ;  /* 0xffffffb000607947 */ /* 0x000fea000383ffff */
.L_x_45:
[----:B----4-:R-:W-:-:S07]  /*7720*/  MOV R0, UR5 ;  /* 0x0000000500007c02 */ /* 0x010fce0008000f00 */
.L_x_129:
[----:B-1----:R1:W2:Y:S02]  /*7730*/  SYNCS.PHASECHK.TRANS64.TRYWAIT P0, [R0+URZ], R3 ;  /* 0x00000003000075a7 */ /* 0x0022a400080011ff */
[----:B--2---:R-:W-:Y:S05]  /*7740*/  @!P0 NANOSLEEP.SYNCS 0x989680 ;  /* 0x009896800000895d */ /* 0x004fea0003900000 */
[----:B------:R-:W2:Y:S02]  /*7750*/  @!P0 SYNCS.PHASECHK.TRANS64 P0, [R0+URZ], R3 ;  /* 0x00000003000085a7 */ /* 0x000ea400080010ff */
[----:B--2---:R-:W-:Y:S05]  /*7760*/  @!P0 BRA `(.L_x_129) ;  /* 0xfffffffc00f08947 */ /* 0x004fea000383ffff */
[----:B------:R-:W-:Y:S05]  /*7770*/  BRA `(.L_x_130) ;  /* 0xffffffb0006c7947 */ /* 0x000fea000383ffff */
.L_x_46:
[----:B----4-:R-:W-:-:S07]  /*7780*/  MOV R0, UR5 ;  /* 0x0000000500007c02 */ /* 0x010fce0008000f00 */
.L_x_131:
[----:B-1----:R1:W2:Y:S02]  /*7790*/  SYNCS.PHASECHK.TRANS64.TRYWAIT P0, [R0+URZ], R3 ;  /* 0x00000003000075a7 */ /* 0x0022a400080011ff */
[----:B--2---:R-:W-:Y:S05]  /*77a0*/  @!P0 NANOSLEEP.SYNCS 0x989680 ;  /* 0x009896800000895d */ /* 0x004fea0003900000 */
[----:B------:R-:W2:Y:S02]  /*77b0*/  @!P0 SYNCS.PHASECHK.TRANS64 P0, [R0+URZ], R3 ;  /* 0x00000003000085a7 */ /* 0x000ea400080010ff */
[----:B--2---:R-:W-:Y:S05]  /*77c0*/  @!P0 BRA `(.L_x_131) ;  /* 0xfffffffc00f08947 */ /* 0x004fea000383ffff */
[----:B------:R-:W-:Y:S05]  /*77d0*/  BRA `(.L_x_132) ;  /* 0xffffffb000787947 */ /* 0x000fea000383ffff */
.L_x_47:
[----:B----4-:R-:W-:-:S07]  /*77e0*/  MOV R0, UR5 ;  /* 0x0000000500007c02 */ /* 0x010fce0008000f00 */
.L_x_133:
[----:B-1----:R1:W2:Y:S02]  /*77f0*/  SYNCS.PHASECHK.TRANS64.TRYWAIT P0, [R0+URZ], R3 ;  /* 0x00000003000075a7 */ /* 0x0022a400080011ff */
[----:B--2---:R-:W-:Y:S05]  /*7800*/  @!P0 NANOSLEEP.SYNCS 0x989680 ;  /* 0x009896800000895d */ /* 0x004fea0003900000 */
[----:B------:R-:W2:Y:S02]  /*7810*/  @!P0 SYNCS.PHASECHK.TRANS64 P0, [R0+URZ], R3 ;  /* 0x00000003000085a7 */ /* 0x000ea400080010ff */
[----:B--2---:R-:W-:Y:S05]  /*7820*/  @!P0 BRA `(.L_x_133) ;  /* 0xfffffffc00f08947 */ /* 0x004fea000383ffff */
[----:B------:R-:W-:Y:S05]  /*7830*/  BRA `(.L_x_134) ;  /* 0xffffffb000847947 */ /* 0x000fea000383ffff */
.L_x_48:
[----:B----4-:R-:W-:-:S07]  /*7840*/  MOV R0, UR5 ;  /* 0x0000000500007c02 */ /* 0x010fce0008000f00 */
.L_x_135:
[----:B-1----:R1:W2:Y:S02]  /*7850*/  SYNCS.PHASECHK.TRANS64.TRYWAIT P0, [R0+URZ], R3 ;  /* 0x00000003000075a7 */ /* 0x0022a400080011ff */
[----:B--2---:R-:W-:Y:S05]  /*7860*/  @!P0 NANOSLEEP.SYNCS 0x989680 ;  /* 0x009896800000895d */ /* 0x004fea0003900000 */
[----:B------:R-:W2:Y:S02]  /*7870*/  @!P0 SYNCS.PHASECHK.TRANS64 P0, [R0+URZ], R3 ;  /* 0x00000003000085a7 */ /* 0x000ea400080010ff */
[----:B--2---:R-:W-:Y:S05]  /*7880*/  @!P0 BRA `(.L_x_135) ;  /* 0xfffffffc00f08947 */ /* 0x004fea000383ffff */
[----:B------:R-:W-:Y:S05]  /*7890*/  BRA `(.L_x_136) ;  /* 0xffffffb000907947 */ /* 0x000fea000383ffff */
.L_x_49:
[----:B----4-:R-:W-:-:S07]  /*78a0*/  MOV R0, UR5 ;  /* 0x0000000500007c02 */ /* 0x010fce0008000f00 */
.L_x_137:
[----:B-1----:R1:W2:Y:S02]  /*78b0*/  SYNCS.PHASECHK.TRANS64.TRYWAIT P0, [R0+URZ], R3 ;  /* 0x00000003000075a7 */ /* 0x0022a400080011ff */
[----:B--2---:R-:W-:Y:S05]  /*78c0*/  @!P0 NANOSLEEP.SYNCS 0x989680 ;  /* 0x009896800000895d */ /* 0x004fea0003900000 */
[----:B------:R-:W2:Y:S02]  /*78d0*/  @!P0 SYNCS.PHASECHK.TRANS64 P0, [R0+URZ], R3 ;  /* 0x00000003000085a7 */ /* 0x000ea400080010ff */
[----:B--2---:R-:W-:Y:S05]  /*78e0*/  @!P0 BRA `(.L_x_137) ;  /* 0xfffffffc00f08947 */ /* 0x004fea000383ffff */
[----:B------:R-:W-:Y:S05]  /*78f0*/  BRA `(.L_x_138) ;  /* 0xffffffb0009c7947 */ /* 0x000fea000383ffff */
.L_x_50:
[----:B----4-:R-:W-:-:S07]  /*7900*/  MOV R0, UR5 ;  /* 0x0000000500007c02 */ /* 0x010fce0008000f00 */
.L_x_139:
[----:B-1----:R1:W2:Y:S02]  /*7910*/  SYNCS.PHASECHK.TRANS64.TRYWAIT P0, [R0+URZ], R3 ;  /* 0x00000003000075a7 */ /* 0x0022a400080011ff */
[----:B--2---:R-:W-:Y:S05]  /*7920*/  @!P0 NANOSLEEP.SYNCS 0x989680 ;  /* 0x009896800000895d */ /* 0x004fea0003900000 */
[----:B------:R-:W2:Y:S02]  /*7930*/  @!P0 SYNCS.PHASECHK.TRANS64 P0, [R0+URZ], R3 ;  /* 0x00000003000085a7 */ /* 0x000ea400080010ff */
[----:B--2---:R-:W-:Y:S05]  /*7940*/  @!P0 BRA `(.L_x_139) ;  /* 0xfffffffc00f08947 */ /* 0x004fea000383ffff */
[----:B------:R-:W-:Y:S05]  /*7950*/  BRA `(.L_x_140) ;  /* 0xffffffb000a87947 */ /* 0x000fea000383ffff */
.L_x_51:
[----:B----4-:R-:W-:-:S07]  /*7960*/  MOV R0, UR5 ;  /* 0x0000000500007c02 */ /* 0x010fce0008000f00 */
.L_x_141:
[----:B-1----:R1:W2:Y:S02]  /*7970*/  SYNCS.PHASECHK.TRANS64.TRYWAIT P0, [R0+URZ], R3 ;  /* 0x00000003000075a7 */ /* 0x0022a400080011ff */
[----:B--2---:R-:W-:Y:S05]  /*7980*/  @!P0 NANOSLEEP.SYNCS 0x989680 ;  /* 0x009896800000895d */ /* 0x004fea0003900000 */
[----:B------:R-:W2:Y:S02]  /*7990*/  @!P0 SYNCS.PHASECHK.TRANS64 P0, [R0+URZ], R3 ;  /* 0x00000003000085a7 */ /* 0x000ea400080010ff */
[----:B--2---:R-:W-:Y:S05]  /*79a0*/  @!P0 BRA `(.L_x_141) ;  /* 0xfffffffc00f08947 */ /* 0x004fea000383ffff */
[----:B------:R-:W-:Y:S05]  /*79b0*/  BRA `(.L_x_142) ;  /* 0xffffffb000b47947 */ /* 0x000fea000383ffff */
.L_x_52:
[----:B----4-:R-:W-:-:S07]  /*79c0*/  MOV R0, UR5 ;  /* 0x0000000500007c02 */ /* 0x010fce0008000f00 */
.L_x_143:
[----:B-1----:R1:W2:Y:S02]  /*79d0*/  SYNCS.PHASECHK.TRANS64.TRYWAIT P0, [R0+URZ], R3 ;  /* 0x00000003000075a7 */ /* 0x0022a400080011ff */
[----:B--2---:R-:W-:Y:S05]  /*79e0*/  @!P0 NANOSLEEP.SYNCS 0x989680 ;  /* 0x009896800000895d */ /* 0x004fea0003900000 */
[----:B------:R-:W2:Y:S02]  /*79f0*/  @!P0 SYNCS.PHASECHK.TRANS64 P0, [R0+URZ], R3 ;  /* 0x00000003000085a7 */ /* 0x000ea400080010ff */
[----:B--2---:R-:W-:Y:S05]  /*7a00*/  @!P0 BRA `(.L_x_143) ;  /* 0xfffffffc00f08947 */ /* 0x004fea000383ffff */
[----:B------:R-:W-:Y:S05]  /*7a10*/  BRA `(.L_x_144) ;  /* 0xffffffb000c07947 */ /* 0x000fea000383ffff */
.L_x_55:
[----:B-1----:R1:W2:Y:S02]  /*7a20*/  SYNCS.PHASECHK.TRANS64.TRYWAIT P0, [R0+URZ+0x190], R5 ;  /* 0x00019005000075a7 */ /* 0x0022a400080011ff */
[----:B--2---:R-:W-:Y:S05]  /*7a30*/  @!P0 NANOSLEEP.SYNCS 0x989680 ;  /* 0x009896800000895d */ /* 0x004fea0003900000 */
[----:B------:R-:W2:Y:S02]  /*7a40*/  @!P0 SYNCS.PHASECHK.TRANS64 P0, [R0+URZ+0x190], R5 ;  /* 0x00019005000085a7 */ /* 0x000ea400080010ff */
[----:B--2---:R-:W-:Y:S05]  /*7a50*/  @!P0 BRA `(.L_x_55) ;  /* 0xfffffffc00f08947 */ /* 0x004fea000383ffff */
[----:B------:R-:W-:Y:S05]  /*7a60*/  BRA `(.L_x_145) ;  /* 0xffffffb4001c7947 */ /* 0x000fea000383ffff */
.L_x_56:
[----:B------:R-:W-:-:S07]  /*7a70*/  MOV R0, UR5 ;  /* 0x0000000500007c02 */ /* 0x000fce0008000f00 */
.L_x_146:
[----:B-1----:R1:W2:Y:S02]  /*7a80*/  SYNCS.PHASECHK.TRANS64.TRYWAIT P0, [R0+URZ+0x140], R5 ;  /* 0x00014005000075a7 */ /* 0x0022a400080011ff */
[----:B--2---:R-:W-:Y:S05]  /*7a90*/  @!P0 NANOSLEEP.SYNCS 0x989680 ;  /* 0x009896800000895d */ /* 0x004fea0003900000 */
[----:B------:R-:W2:Y:S02]  /*7aa0*/  @!P0 SYNCS.PHASECHK.TRANS64 P0, [R0+URZ+0x140], R5 ;  /* 0x00014005000085a7 */ /* 0x000ea400080010ff */
[----:B--2---:R-:W-:Y:S05]  /*7ab0*/  @!P0 BRA `(.L_x_146) ;  /* 0xfffffffc00f08947 */ /* 0x004fea000383ffff */
[----:B------:R-:W-:Y:S05]  /*7ac0*/  BRA `(.L_x_147) ;  /* 0xffffffb4002c7947 */ /* 0x000fea000383ffff */
.L_x_57:
[----:B-1----:R1:W2:Y:S02]  /*7ad0*/  SYNCS.PHASECHK.TRANS64.TRYWAIT P1, [R0+URZ+0x130], R5 ;  /* 0x00013005000075a7 */ /* 0x0022a400080211ff */
[----:B--2---:R-:W-:Y:S05]  /*7ae0*/  @!P1 NANOSLEEP.SYNCS 0x989680 ;  /* 0x009896800000995d */ /* 0x004fea0003900000 */
[----:B------:R-:W2:Y:S02]  /*7af0*/  @!P1 SYNCS.PHASECHK.TRANS64 P1, [R0+URZ+0x130], R5 ;  /* 0x00013005000095a7 */ /* 0x000ea400080210ff */
[----:B--2---:R-:W-:Y:S05]  /*7b00*/  @!P1 BRA `(.L_x_57) ;  /* 0xfffffffc00f09947 */ /* 0x004fea000383ffff */
[----:B------:R-:W-:Y:S05]  /*7b10*/  BRA `(.L_x_148) ;  /* 0xffffffb4005c7947 */ /* 0x000fea000383ffff */
.L_x_60:
[----:B------:R-:W-:-:S07]  /*7b20*/  MOV R0, UR5 ;  /* 0x0000000500007c02 */ /* 0x000fce0008000f00 */
.L_x_149:
[----:B-1----:R1:W2:Y:S02]  /*7b30*/  SYNCS.PHASECHK.TRANS64.TRYWAIT P0, [R0+URZ+0x140], R3 ;  /* 0x00014003000075a7 */ /* 0x0022a400080011ff */
[----:B--2---:R-:W-:Y:S05]  /*7b40*/  @!P0 NANOSLEEP.SYNCS 0x989680 ;  /* 0x009896800000895d */ /* 0x004fea0003900000 */
[----:B------:R-:W2:Y:S02]  /*7b50*/  @!P0 SYNCS.PHASECHK.TRANS64 P0, [R0+URZ+0x140], R3 ;  /* 0x00014003000085a7 */ /* 0x000ea400080010ff */
[----:B--2---:R-:W-:Y:S05]  /*7b60*/  @!P0 BRA `(.L_x_149) ;  /* 0xfffffffc00f08947 */ /* 0x004fea000383ffff */
[----:B------:R-:W-:Y:S05]  /*7b70*/  BRA `(.L_x_59) ;  /* 0xffffffb400b07947 */ /* 0x000fea000383ffff */
.L_x_67:
[----:B-1----:R1:W2:Y:S02]  /*7b80*/  SYNCS.PHASECHK.TRANS64.TRYWAIT P1, [R0+URZ+0x130], R5 ;  /* 0x00013005000075a7 */ /* 0x0022a400080211ff */
[----:B--2---:R-:W-:Y:S05]  /*7b90*/  @!P1 NANOSLEEP.SYNCS 0x989680 ;  /* 0x009896800000995d */ /* 0x004fea0003900000 */
[----:B------:R-:W2:Y:S02]  /*7ba0*/  @!P1 SYNCS.PHASECHK.TRANS64 P1, [R0+URZ+0x130], R5 ;  /* 0x00013005000095a7 */ /* 0x000ea400080210ff */
[----:B--2---:R-:W-:Y:S05]  /*7bb0*/  @!P1 BRA `(.L_x_67) ;  /* 0xfffffffc00f09947 */ /* 0x004fea000383ffff */
[----:B------:R-:W-:Y:S05]  /*7bc0*/  BRA `(.L_x_150) ;  /* 0xffffffbc00107947 */ /* 0x000fea000383ffff */
.L_x_68:
[----:B------:R-:W-:-:S07]  /*7bd0*/  MOV R3, UR8 ;  /* 0x0000000800037c02 */ /* 0x000fce0008000f00 */
.L_x_151:
[----:B-1----:R1:W2:Y:S02]  /*7be0*/  SYNCS.PHASECHK.TRANS64.TRYWAIT P0, [R3+URZ+0x170], R0 ;  /* 0x00017000030075a7 */ /* 0x0022a400080011ff */
[----:B--2---:R-:W-:Y:S05]  /*7bf0*/  @!P0 NANOSLEEP.SYNCS 0x989680 ;  /* 0x009896800000895d */ /* 0x004fea0003900000 */
[----:B------:R-:W2:Y:S02]  /*7c00*/  @!P0 SYNCS.PHASECHK.TRANS64 P0, [R3+URZ+0x170], R0 ;  /* 0x00017000030085a7 */ /* 0x000ea400080010ff */
[----:B--2---:R-:W-:Y:S05]  /*7c10*/  @!P0 BRA `(.L_x_151) ;  /* 0xfffffffc00f08947 */ /* 0x004fea000383ffff */
[----:B------:R-:W-:Y:S05]  /*7c20*/  BRA `(.L_x_152) ;  /* 0xffffffbc00487947 */ /* 0x000fea000383ffff */
.L_x_71:
[----:B------:R-:W-:Y:S07]  /*7c30*/  MOV R0, UR7 ;  /* 0x0000000700007c02 */ /* 0x000fee0008000f00 */
.L_x_153:
[----:B-1----:R1:W2:Y:S02]  /*7c40*/  SYNCS.PHASECHK.TRANS64.TRYWAIT P0, [R0+URZ], R3 ;  /* 0x00000003000075a7 */ /* 0x0022a400080011ff */
[----:B--2---:R-:W-:Y:S05]  /*7c50*/  @!P0 NANOSLEEP.SYNCS 0x989680 ;  /* 0x009896800000895d */ /* 0x004fea0003900000 */
[----:B------:R-:W2:Y:S02]  /*7c60*/  @!P0 SYNCS.PHASECHK.TRANS64 P0, [R0+URZ], R3 ;  /* 0x00000003000085a7 */ /* 0x000ea400080010ff */
[----:B--2---:R-:W-:Y:S05]  /*7c70*/  @!P0 BRA `(.L_x_153) ;  /* 0xfffffffc00f08947 */ /* 0x004fea000383ffff */
[----:B------:R-:W-:Y:S05]  /*7c80*/  BRA `(.L_x_70) ;  /* 0xffffffbc00647947 */ /* 0x000fea000383ffff */
.L_x_74:
[----:B------:R-:W-:-:S07]  /*7c90*/  MOV R0, UR5 ;  /* 0x0000000500007c02 */ /* 0x000fce0008000f00 */
.L_x_154:
[----:B--2---:R2:W3:Y:S02]  /*7ca0*/  SYNCS.PHASECHK.TRANS64.TRYWAIT P0, [R0+URZ], R3 ;  /* 0x00000003000075a7 */ /* 0x0044e400080011ff */
[----:B---3--:R-:W-:Y:S05]  /*7cb0*/  @!P0 NANOSLEEP.SYNCS 0x989680 ;  /* 0x009896800000895d */ /* 0x008fea0003900000 */
[----:B------:R-:W3:Y:S02]  /*7cc0*/  @!P0 SYNCS.PHASECHK.TRANS64 P0, [R0+URZ], R3 ;  /* 0x00000003000085a7 */ /* 0x000ee400080010ff */
[----:B---3--:R-:W-:Y:S05]  /*7cd0*/  @!P0 BRA `(.L_x_154) ;  /* 0xfffffffc00f08947 */ /* 0x008fea000383ffff */
[----:B------:R-:W-:Y:S05]  /*7ce0*/  BRA `(.L_x_155) ;  /* 0xffffffc000187947 */ /* 0x000fea000383ffff */
.L_x_75:
[----:B------:R-:W-:-:S07]  /*7cf0*/  MOV R0, UR5 ;  /* 0x0000000500007c02 */ /* 0x000fce0008000f00 */
.L_x_156:
[----:B-1----:R1:W2:Y:S02]  /*7d00*/  SYNCS.PHASECHK.TRANS64.TRYWAIT P0, [R0+URZ], R3 ;  /* 0x00000003000075a7 */ /* 0x0022a400080011ff */
[----:B--2---:R-:W-:Y:S05]  /*7d10*/  @!P0 NANOSLEEP.SYNCS 0x989680 ;  /* 0x009896800000895d */ /* 0x004fea0003900000 */
[----:B------:R-:W2:Y:S02]  /*7d20*/  @!P0 SYNCS.PHASECHK.TRANS64 P0, [R0+URZ], R3 ;  /* 0x00000003000085a7 */ /* 0x000ea400080010ff */
[----:B--2---:R-:W-:Y:S05]  /*7d30*/  @!P0 BRA `(.L_x_156) ;  /* 0xfffffffc00f08947 */ /* 0x004fea000383ffff */
[----:B------:R-:W-:Y:S05]  /*7d40*/  BRA `(.L_x_157) ;  /* 0xffffffc000247947 */ /* 0x000fea000383ffff */
.L_x_76:
[----:B------:R-:W-:-:S07]  /*7d50*/  MOV R0, UR5 ;  /* 0x0000000500007c02 */ /* 0x000fce0008000f00 */
.L_x_158:
[----:B-1----:R1:W2:Y:S02]  /*7d60*/  SYNCS.PHASECHK.TRANS64.TRYWAIT P0, [R0+URZ], R3 ;  /* 0x00000003000075a7 */ /* 0x0022a400080011ff */
[----:B--2---:R-:W-:Y:S05]  /*7d70*/  @!P0 NANOSLEEP.SYNCS 0x989680 ;  /* 0x009896800000895d */ /* 0x004fea0003900000 */
[----:B------:R-:W2:Y:S02]  /*7d80*/  @!P0 SYNCS.PHASECHK.TRANS64 P0, [R0+URZ], R3 ;  /* 0x00000003000085a7 */ /* 0x000ea400080010ff */
[----:B--2---:R-:W-:Y:S05]  /*7d90*/  @!P0 BRA `(.L_x_158) ;  /* 0xfffffffc00f08947 */ /* 0x004fea000383ffff */
[----:B------:R-:W-:Y:S05]  /*7da0*/  BRA `(.L_x_159) ;  /* 0xffffffc000307947 */ /* 0x000fea000383ffff */
.L_x_77:
[----:B------:R-:W-:-:S07]  /*7db0*/  MOV R0, UR7 ;  /* 0x0000000700007c02 */ /* 0x000fce0008000f00 */
.L_x_160:
[----:B-1----:R1:W2:Y:S02]  /*7dc0*/  SYNCS.PHASECHK.TRANS64.TRYWAIT P0, [R0+URZ], R3 ;  /* 0x00000003000075a7 */ /* 0x0022a400080011ff */
[----:B--2---:R-:W-:Y:S05]  /*7dd0*/  @!P0 NANOSLEEP.SYNCS 0x989680 ;  /* 0x009896800000895d */ /* 0x004fea0003900000 */
[----:B------:R-:W2:Y:S02]  /*7de0*/  @!P0 SYNCS.PHASECHK.TRANS64 P0, [R0+URZ], R3 ;  /* 0x00000003000085a7 */ /* 0x000ea400080010ff */
[----:B--2---:R-:W-:Y:S05]  /*7df0*/  @!P0 BRA `(.L_x_160) ;  /* 0xfffffffc00f08947 */ /* 0x004fea000383ffff */
[----:B------:R-:W-:Y:S05]  /*7e00*/  BRA `(.L_x_161) ;  /* 0xffffffc0003c7947 */ /* 0x000fea000383ffff */
.L_x_82:
[----:B---3--:R3:W1:Y:S02]  /*7e10*/  SYNCS.PHASECHK.TRANS64.TRYWAIT P0, [R0+URZ+0x130], R3 ;  /* 0x00013003000075a7 */ /* 0x00866400080011ff */
[----:B-1----:R-:W-:Y:S05]  /*7e20*/  @!P0 NANOSLEEP.SYNCS 0x989680 ;  /* 0x009896800000895d */ /* 0x002fea0003900000 */
[----:B------:R-:W1:Y:S02]  /*7e30*/  @!P0 SYNCS.PHASECHK.TRANS64 P0, [R0+URZ+0x130], R3 ;  /* 0x00013003000085a7 */ /* 0x000e6400080010ff */
[----:B-1----:R-:W-:Y:S05]  /*7e40*/  @!P0 BRA `(.L_x_82) ;  /* 0xfffffffc00f08947 */ /* 0x002fea000383ffff */
[----:B------:R-:W-:Y:S05]  /*7e50*/  BRA `(.L_x_162) ;  /* 0xffffffc400387947 */ /* 0x000fea000383ffff */
.L_x_85:
[----:B------:R-:W-:Y:S07]  /*7e60*/  MOV R0, UR6 ;  /* 0x0000000600007c02 */ /* 0x000fee0008000f00 */
.L_x_163:
[----:B-1----:R1:W3:Y:S02]  /*7e70*/  SYNCS.PHASECHK.TRANS64.TRYWAIT P0, [R0+URZ+0x128], R3 ;  /* 0x00012803000075a7 */ /* 0x0022e400080011ff */
[----:B---3--:R-:W-:Y:S05]  /*7e80*/  @!P0 NANOSLEEP.SYNCS 0x989680 ;  /* 0x009896800000895d */ /* 0x008fea0003900000 */
[----:B------:R-:W3:Y:S02]  /*7e90*/  @!P0 SYNCS.PHASECHK.TRANS64 P0, [R0+URZ+0x128], R3 ;  /* 0x00012803000085a7 */ /* 0x000ee400080010ff */
[----:B---3--:R-:W-:Y:S05]  /*7ea0*/  @!P0 BRA `(.L_x_163) ;  /* 0xfffffffc00f08947 */ /* 0x008fea000383ffff */
[----:B------:R-:W-:Y:S05]  /*7eb0*/  BRA `(.L_x_84) ;  /* 0xffffffc800247947 */ /* 0x000fea000383ffff */
.L_x_88:
[----:B------:R-:W-:Y:S07]  /*7ec0*/  MOV R3, UR6 ;  /* 0x0000000600037c02 */ /* 0x000fee0008000f00 */
.L_x_164:
[----:B-1----:R1:W2:Y:S02]  /*7ed0*/  SYNCS.PHASECHK.TRANS64.TRYWAIT P2, [R3+URZ+0x118], R26 ;  /* 0x0001181a030075a7 */ /* 0x0022a400080411ff */
[----:B--2---:R-:W-:Y:S05]  /*7ee0*/  @!P2 NANOSLEEP.SYNCS 0x989680 ;  /* 0x009896800000a95d */ /* 0x004fea0003900000 */
[----:B------:R-:W2:Y:S02]  /*7ef0*/  @!P2 SYNCS.PHASECHK.TRANS64 P2, [R3+URZ+0x118], R26 ;  /* 0x0001181a0300a5a7 */ /* 0x000ea400080410ff */
[----:B--2---:R-:W-:Y:S05]  /*7f00*/  @!P2 BRA `(.L_x_164) ;  /* 0xfffffffc00f0a947 */ /* 0x004fea000383ffff */
[----:B------:R-:W-:Y:S05]  /*7f10*/  BRA `(.L_x_165) ;  /* 0xffffffc800b87947 */ /* 0x000fea000383ffff */
.L_x_91:
[----:B--2---:R2:W4:Y:S02]  /*7f20*/  SYNCS.PHASECHK.TRANS64.TRYWAIT P0, [R0+URZ+0x130], R3 ;  /* 0x00013003000075a7 */ /* 0x00452400080011ff */
[----:B----4-:R-:W-:Y:S05]  /*7f30*/  @!P0 NANOSLEEP.SYNCS 0x989680 ;  /* 0x009896800000895d */ /* 0x010fea0003900000 */
[----:B------:R-:W4:Y:S02]  /*7f40*/  @!P0 SYNCS.PHASECHK.TRANS64 P0, [R0+URZ+0x130], R3 ;  /* 0x00013003000085a7 */ /* 0x000f2400080010ff */
[----:B----4-:R-:W-:Y:S05]  /*7f50*/  @!P0 BRA `(.L_x_91) ;  /* 0xfffffffc00f08947 */ /* 0x010fea000383ffff */
[----:B------:R-:W-:Y:S05]  /*7f60*/  BRA `(.L_x_166) ;  /* 0xffffffd000187947 */ /* 0x000fea000383ffff */
.L_x_102:
[----:B-1----:R-:W-:Y:S04]  /*7f70*/  MOV R0, UR43 ;  /* 0x0000002b00007c02 */ /* 0x002fe80008000f00 */
[----:B------:R1:W2:Y:S03]  /*7f80*/  SYNCS.PHASECHK.TRANS64.TRYWAIT P1, [R0+URZ+0x110], R3 ;  /* 0x00011003000075a7 */ /* 0x0002a600080211ff */
[----:B--2---:R-:W-:Y:S05]  /*7f90*/  @!P1 NANOSLEEP.SYNCS 0x989680 ;  /* 0x009896800000995d */ /* 0x004fea0003900000 */
[----:B------:R-:W2:Y:S02]  /*7fa0*/  @!P1 SYNCS.PHASECHK.TRANS64 P1, [R0+URZ+0x110], R3 ;  /* 0x00011003000095a7 */ /* 0x000ea400080210ff */
[----:B--2---:R-:W-:Y:S05]  /*7fb0*/  @!P1 BRA `(.L_x_102) ;  /* 0xfffffffc00ec9947 */ /* 0x004fea000383ffff */
[----:B------:R-:W-:Y:S05]  /*7fc0*/  BRA `(.L_x_101) ;  /* 0xffffffdc00147947 */ /* 0x000fea000383ffff */
.L_x_104:
[----:B------:R1:W1:Y:S02]  /*7fd0*/  SYNCS.PHASECHK.TRANS64.TRYWAIT P1, [R148+URZ+0x150], R5 ;  /* 0x00015005940075a7 */ /* 0x00026400080211ff */
[----:B-1----:R-:W-:Y:S05]  /*7fe0*/  @!P1 NANOSLEEP.SYNCS 0x989680 ;  /* 0x009896800000995d */ /* 0x002fea0003900000 */
[----:B------:R-:W1:Y:S02]  /*7ff0*/  @!P1 SYNCS.PHASECHK.TRANS64 P1, [R148+URZ+0x150], R5 ;  /* 0x00015005940095a7 */ /* 0x000e6400080210ff */
[----:B-1----:R-:W-:Y:S05]  /*8000*/  @!P1 BRA `(.L_x_104) ;  /* 0xfffffffc00f09947 */ /* 0x002fea000383ffff */
[----:B------:R-:W-:Y:S05]  /*8010*/  BRA `(.L_x_103) ;  /* 0xffffffdc00587947 */ /* 0x000fea000383ffff */
        .weak           $__internal_0_$__cuda_sm10x_tcgen05_guardrail_trap_col_being_dealloced_not_returned_by_alloc
        .type           $__internal_0_$__cuda_sm10x_tcgen05_guardrail_trap_col_being_dealloced_not_returned_by_alloc,@function
        .size           $__internal_0_$__cuda_sm10x_tcgen05_guardrail_trap_col_being_dealloced_not_returned_by_alloc,($__internal_1_$__cuda_sm10x_tcgen05_guardrail_trap_phase_invalid_during_alloc - $__internal_0_$__cuda_sm10x_tcgen05_guardrail_trap_col_being_dealloced_not_returned_by_alloc)
$__internal_0_$__cuda_sm10x_tcgen05_guardrail_trap_col_being_dealloced_not_returned_by_alloc:
[----:B------:R-:W-:Y:S05]  /*8020*/  BPT.TRAP 0x1 ;  /* 0x000000040000795c */ /* 0x000fea0000300000 */
[----:B------:R-:W-:-:S04]  /*8030*/  HFMA2 R3, -RZ, RZ, 0, 0 ;  /* 0x00000000ff037431 */ /* 0x000fc800000001ff */
[----:B------:R-:W-:Y:S05]  /*8040*/  RET.REL.NODEC R2 `(_ZN7cutlass13device_kernelINS_4gemm6kernel13GemmUniversalIN4cute5tupleIJiiiiEEENS1_10collective13CollectiveMmaINS1_35MainloopSm100TmaUmmaWarpSpecializedILi17ELi2ELi4ENS5_IJNS4_1CILi1EEESB_SB_EEEEENS5_IJNSA_ILi128EEENSA_ILi64EEESF_EEEaNS5_IJlSB_lEEEaSH_NS4_8TiledMMAINS4_8MMA_AtomIJNS4_15SM100_MMA_S8_SSIaaiLi128ELi64ELNS4_4UMMA5MajorE0ELSM_0ELNSL_8SaturateE0EEEEEENS4_6LayoutISC_NS5_IJNSA_ILi0EEESR_SR_EEEEENS5_IJNS4_10UnderscoreESU_SU_EEEEENS4_13SM90_TMA_LOADENS4_14ComposedLayoutINS4_7SwizzleILi2ELi4ELi3EEENS4_18smem_ptr_flag_bitsILi8EEENSQ_INS5_IJNSA_ILi8EEESF_EEENS5_IJSF_SB_EEEEEEEvNS4_8identityESX_S17_vS18_EENS_8epilogue10collective18CollectiveEpilogueINS1A_23Sm100TmaWarpSpecializedILi1ELi1ELi64ELb0ELb0EEEJSG_NS5_IJNSQ_ISE_SB_EENSQ_ISF_SB_EEEEEaSH_aSH_NS1A_6fusion15FusionCallbacksIS1E_NS1I_17LinearCombinationIaiaiLNS_15FloatRoundStyleE2EEESG_S1H_JEEENS4_5SM1004TMEM4LOAD26SM100_TMEM_LOAD_32dp32b64xESX_S17_NS4_39AutoVectorizingCopyWithAssumedAlignmentILi128EEENS4_14SM90_TMA_STOREES17_S1T_S1T_EEEvvEEEEvNT_6ParamsE) ;  /* 0xffffff7c02ec7950 */ /* 0x000fea0003c3ffff */
        .weak           $__internal_1_$__cuda_sm10x_tcgen05_guardrail_trap_phase_invalid_during_alloc
        .type           $__internal_1_$__cuda_sm10x_tcgen05_guardrail_trap_phase_invalid_during_alloc,@function
        .size           $__internal_1_$__cuda_sm10x_tcgen05_guardrail_trap_phase_invalid_during_alloc,($__internal_2_$__cuda_sm10x_tcgen05_guardrail_trap_unallocated_columns_being_dealloced - $__internal_1_$__cuda_sm10x_tcgen05_guardrail_trap_phase_invalid_during_alloc)
$__internal_1_$__cuda_sm10x_tcgen05_guardrail_trap_phase_invalid_during_alloc:
[----:B------:R-:W-:Y:S05]  /*8050*/  BPT.TRAP 0x1 ;  /* 0x000000040000795c */ /* 0x000fea0000300000 */
[----:B------:R-:W-:-:S04]  /*8060*/  MOV R3, 0x0 ;  /* 0x0000000000037802 */ /* 0x000fc80000000f00 */
[----:B------:R-:W-:Y:S05]  /*8070*/  RET.REL.NODEC R2 `(_ZN7cutlass13device_kernelINS_4gemm6kernel13GemmUniversalIN4cute5tupleIJiiiiEEENS1_10collective13CollectiveMmaINS1_35MainloopSm100TmaUmmaWarpSpecializedILi17ELi2ELi4ENS5_IJNS4_1CILi1EEESB_SB_EEEEENS5_IJNSA_ILi128EEENSA_ILi64EEESF_EEEaNS5_IJlSB_lEEEaSH_NS4_8TiledMMAINS4_8MMA_AtomIJNS4_15SM100_MMA_S8_SSIaaiLi128ELi64ELNS4_4UMMA5MajorE0ELSM_0ELNSL_8SaturateE0EEEEEENS4_6LayoutISC_NS5_IJNSA_ILi0EEESR_SR_EEEEENS5_IJNS4_10UnderscoreESU_SU_EEEEENS4_13SM90_TMA_LOADENS4_14ComposedLayoutINS4_7SwizzleILi2ELi4ELi3EEENS4_18smem_ptr_flag_bitsILi8EEENSQ_INS5_IJNSA_ILi8EEESF_EEENS5_IJSF_SB_EEEEEEEvNS4_8identityESX_S17_vS18_EENS_8epilogue10collective18CollectiveEpilogueINS1A_23Sm100TmaWarpSpecializedILi1ELi1ELi64ELb0ELb0EEEJSG_NS5_IJNSQ_ISE_SB_EENSQ_ISF_SB_EEEEEaSH_aSH_NS1A_6fusion15FusionCallbacksIS1E_NS1I_17LinearCombinationIaiaiLNS_15FloatRoundStyleE2EEESG_S1H_JEEENS4_5SM1004TMEM4LOAD26SM100_TMEM_LOAD_32dp32b64xESX_S17_NS4_39AutoVectorizingCopyWithAssumedAlignmentILi128EEENS4_14SM90_TMA_STOREES17_S1T_S1T_EEEvvEEEEvNT_6ParamsE) ;  /* 0xffffff7c02e07950 */ /* 0x000fea0003c3ffff */
        .weak           $__internal_2_$__cuda_sm10x_tcgen05_guardrail_trap_unallocated_columns_being_dealloced
        .type           $__internal_2_$__cuda_sm10x_tcgen05_guardrail_trap_unallocated_columns_being_dealloced,@function
        .size           $__internal_2_$__cuda_sm10x_tcgen05_guardrail_trap_unallocated_columns_being_dealloced,(.L_x_168 - $__internal_2_$__cuda_sm10x_tcgen05_guardrail_trap_unallocated_columns_being_dealloced)
$__internal_2_$__cuda_sm10x_tcgen05_guardrail_trap_unallocated_columns_being_dealloced:
[----:B------:R-:W-:Y:S05]  /*8080*/  BPT.TRAP 0x1 ;  /* 0x000000040000795c */ /* 0x000fea0000300000 */
[----:B------:R-:W-:-:S04]  /*8090*/  HFMA2 R3, -RZ, RZ, 0, 0 ;  /* 0x00000000ff037431 */ /* 0x000fc800000001ff */
[----:B------:R-:W-:Y:S05]  /*80a0*/  RET.REL.NODEC R2 `(_ZN7cutlass13device_kernelINS_4gemm6kernel13GemmUniversalIN4cute5tupleIJiiiiEEENS1_10collective13CollectiveMmaINS1_35MainloopSm100TmaUmmaWarpSpecializedILi17ELi2ELi4ENS5_IJNS4_1CILi1EEESB_SB_EEEEENS5_IJNSA_ILi128EEENSA_ILi64EEESF_EEEaNS5_IJlSB_lEEEaSH_NS4_8TiledMMAINS4_8MMA_AtomIJNS4_15SM100_MMA_S8_SSIaaiLi128ELi64ELNS4_4UMMA5MajorE0ELSM_0ELNSL_8SaturateE0EEEEEENS4_6LayoutISC_NS5_IJNSA_ILi0EEESR_SR_EEEEENS5_IJNS4_10UnderscoreESU_SU_EEEEENS4_13SM90_TMA_LOADENS4_14ComposedLayoutINS4_7SwizzleILi2ELi4ELi3EEENS4_18smem_ptr_flag_bitsILi8EEENSQ_INS5_IJNSA_ILi8EEESF_EEENS5_IJSF_SB_EEEEEEEvNS4_8identityESX_S17_vS18_EENS_8epilogue10collective18CollectiveEpilogueINS1A_23Sm100TmaWarpSpecializedILi1ELi1ELi64ELb0ELb0EEEJSG_NS5_IJNSQ_ISE_SB_EENSQ_ISF_SB_EEEEEaSH_aSH_NS1A_6fusion15FusionCallbacksIS1E_NS1I_17LinearCombinationIaiaiLNS_15FloatRoundStyleE2EEESG_S1H_JEEENS4_5SM1004TMEM4LOAD26SM100_TMEM_LOAD_32dp32b64xESX_S17_NS4_39AutoVectorizingCopyWithAssumedAlignmentILi128EEENS4_14SM90_TMA_STOREES17_S1T_S1T_EEEvvEEEEvNT_6ParamsE) ;  /* 0xffffff7c02d47950 */ /* 0x000fea0003c3ffff */
.L_x_167:
[----:B------:R-:W-:-:S00]  /*80b0*/  BRA `(.L_x_167) ;  /* 0xfffffffc00fc7947 */ /* 0x000fc0000383ffff */
[----:B------:R-:W-:-:S00]  /*80c0*/  NOP ;  /* 0x0000000000007918 */ /* 0x000fc00000000000 */
        /* <DEDUP_REMOVED lines=11> */
.L_x_168:


//--------------------- .nv.global.init           --------------------------
	.section	.nv.global.init,"aw",@progbits
.nv.global.init:
	.type		$str$27,@object
	.size		$str$27,($str$28 - $str$27)
$str$27:
        /*0000*/ 	.byte	0x28, 0x61, 0x64, 0x64, 0x72, 0x65, 0x73, 0x73, 0x20, 0x26, 0x20, 0x6d, 0x61, 0x73, 0x6b, 0x29
        /*0010*/ 	.byte	0x20, 0x3d, 0x3d, 0x20, 0x30, 0x00
	.type		$str$28,@object
	.size		$str$28,($str$26 - $str$28)
$str$28:
        /*0016*/ 	.byte	0x2f, 0x74, 0x6d, 0x70, 0x2f, 0x63, 0x75, 0x74, 0x6c, 0x61, 0x73, 0x73, 0x5f, 0x73, 0x77, 0x65
        /*0026*/ 	.byte	0x65, 0x70, 0x5f, 0x73, 0x72, 0x63, 0x2f, 0x69, 0x6e, 0x63, 0x6c, 0x75, 0x64, 0x65, 0x2f, 0x63
        /*0036*/ 	.byte	0x75, 0x74, 0x65, 0x2f, 0x70, 0x6f, 0x69, 0x6e, 0x74, 0x65, 0x72, 0x5f, 0x66, 0x6c, 0x61, 0x67
        /*0046*/ 	.byte	0x67, 0x65, 0x64, 0x2e, 0x68, 0x70, 0x70, 0x00
	.type		$str$26,@object
	.size		$str$26,($str$25 - $str$26)
$str$26:
        /*004e*/ 	.byte	0x2f, 0x74, 0x6d, 0x70, 0x2f, 0x63, 0x75, 0x74, 0x6c, 0x61, 0x73, 0x73, 0x5f, 0x73, 0x77, 0x65
        /*005e*/ 	.byte	0x65, 0x70, 0x5f, 0x73, 0x72, 0x63, 0x2f, 0x69, 0x6e, 0x63, 0x6c, 0x75, 0x64, 0x65, 0x2f, 0x63
        /*006e*/ 	.byte	0x75, 0x74, 0x65, 0x2f, 0x61, 0x74, 0x6f, 0x6d, 0x2f, 0x63, 0x6f, 0x70, 0x79, 0x5f, 0x74, 0x72
        /*007e*/ 	.byte	0x61, 0x69, 0x74, 0x73, 0x5f, 0x73, 0x6d, 0x31, 0x30, 0x30, 0x2e, 0x68, 0x70, 0x70, 0x00
	.type		$str$25,@object
	.size		$str$25,(__unnamed_1 - $str$25)
$str$25:
        /*008d*/ 	.byte	0x28, 0x28, 0x75, 0x69, 0x6e, 0x74, 0x33, 0x32, 0x5f, 0x74, 0x28, 0x74, 0x68, 0x72, 0x65, 0x61
        /*009d*/ 	.byte	0x64, 0x49, 0x64, 0x78, 0x2e, 0x78, 0x29, 0x20, 0x2f, 0x20, 0x33, 0x32, 0x29, 0x20, 0x25, 0x20
        /*00ad*/ 	.byte	0x34, 0x29, 0x20, 0x3d, 0x3d, 0x20, 0x28, 0x28, 0x28, 0x74, 0x6d, 0x65, 0x6d, 0x5f, 0x61, 0x64
        /*00bd*/ 	.byte	0x64, 0x72, 0x20, 0x3e, 0x3e, 0x20, 0x31, 0x36, 0x29, 0x20, 0x2f, 0x20, 0x33, 0x32, 0x29, 0x20
        /*00cd*/ 	.byte	0x25, 0x20, 0x34, 0x29, 0x00
	.type		__unnamed_1,@object
	.size		__unnamed_1,(__unnamed_2 - __unnamed_1)
__unnamed_1:
        /*00d2*/ 	.byte	0x61, 0x75, 0x74, 0x6f, 0x20, 0x63, 0x75, 0x74, 0x65, 0x3a, 0x3a, 0x61, 0x73, 0x5f, 0x70, 0x6f
        /* <DEDUP_REMOVED lines=24> */
        /*0262*/ 	.byte	0x5d, 0x00
	.type		__unnamed_2,@object
	.size		__unnamed_2,(.L_2 - __unnamed_2)
__unnamed_2:
        /* <DEDUP_REMOVED lines=42> */
        /*0504*/ 	.byte	0x43, 0x3c, 0x30, 0x3e, 0x3e, 0x3e, 0x3e, 0x5d, 0x00
.L_2:


//--------------------- .nv.shared._ZN7cutlass13device_kernelINS_4gemm6kernel13GemmUniversalIN4cute5tupleIJiiiiEEENS1_10collective13CollectiveMmaINS1_35MainloopSm100TmaUmmaWarpSpecializedILi17ELi2ELi4ENS5_IJNS4_1CILi1EEESB_SB_EEEEENS5_IJNSA_ILi128EEENSA_ILi64EEESF_EEEaNS5_IJlSB_lEEEaSH_NS4_8TiledMMAINS4_8MMA_AtomIJNS4_15SM100_MMA_S8_SSIaaiLi128ELi64ELNS4_4UMMA5MajorE0ELSM_0ELNSL_8SaturateE0EEEEEENS4_6LayoutISC_NS5_IJNSA_ILi0EEESR_SR_EEEEENS5_IJNS4_10UnderscoreESU_SU_EEEEENS4_13SM90_TMA_LOADENS4_14ComposedLayoutINS4_7SwizzleILi2ELi4ELi3EEENS4_18smem_ptr_flag_bitsILi8EEENSQ_INS5_IJNSA_ILi8EEESF_EEENS5_IJSF_SB_EEEEEEEvNS4_8identityESX_S17_vS18_EENS_8epilogue10collective18CollectiveEpilogueINS1A_23Sm100TmaWarpSpecializedILi1ELi1ELi64ELb0ELb0EEEJSG_NS5_IJNSQ_ISE_SB_EENSQ_ISF_SB_EEEEEaSH_aSH_NS1A_6fusion15FusionCallbacksIS1E_NS1I_17LinearCombinationIaiaiLNS_15FloatRoundStyleE2EEESG_S1H_JEEENS4_5SM1004TMEM4LOAD26SM100_TMEM_LOAD_32dp32b64xESX_S17_NS4_39AutoVectorizingCopyWithAssumedAlignmentILi128EEENS4_14SM90_TMA_STOREES17_S1T_S1T_EEEvvEEEEvNT_6ParamsE --------------------------
	.section	.nv.shared._ZN7cutlass13device_kernelINS_4gemm6kernel13GemmUniversalIN4cute5tupleIJiiiiEEENS1_10collective13CollectiveMmaINS1_35MainloopSm100TmaUmmaWarpSpecializedILi17ELi2ELi4ENS5_IJNS4_1CILi1EEESB_SB_EEEEENS5_IJNSA_ILi128EEENSA_ILi64EEESF_EEEaNS5_IJlSB_lEEEaSH_NS4_8TiledMMAINS4_8MMA_AtomIJNS4_15SM100_MMA_S8_SSIaaiLi128ELi64ELNS4_4UMMA5MajorE0ELSM_0ELNSL_8SaturateE0EEEEEENS4_6LayoutISC_NS5_IJNSA_ILi0EEESR_SR_EEEEENS5_IJNS4_10UnderscoreESU_SU_EEEEENS4_13SM90_TMA_LOADENS4_14ComposedLayoutINS4_7SwizzleILi2ELi4ELi3EEENS4_18smem_ptr_flag_bitsILi8EEENSQ_INS5_IJNSA_ILi8EEESF_EEENS5_IJSF_SB_EEEEEEEvNS4_8identityESX_S17_vS18_EENS_8epilogue10collective18CollectiveEpilogueINS1A_23Sm100TmaWarpSpecializedILi1ELi1ELi64ELb0ELb0EEEJSG_NS5_IJNSQ_ISE_SB_EENSQ_ISF_SB_EEEEEaSH_aSH_NS1A_6fusion15FusionCallbacksIS1E_NS1I_17LinearCombinationIaiaiLNS_15FloatRoundStyleE2EEESG_S1H_JEEENS4_5SM1004TMEM4LOAD26SM100_TMEM_LOAD_32dp32b64xESX_S17_NS4_39AutoVectorizingCopyWithAssumedAlignmentILi128EEENS4_14SM90_TMA_STOREES17_S1T_S1T_EEEvvEEEEvNT_6ParamsE,"aw",@nobits
	.sectionflags	@""
	.align	16
	.zero		1024


//--------------------- .nv.shared.reserved.0     --------------------------
	.section	.nv.shared.reserved.0,"aw",@nobits
	.weak		__nv_reservedSMEM_offset_0_alias
	.size		__nv_reservedSMEM_offset_0_alias, 0, 64
	.other		__nv_reservedSMEM_offset_0_alias,@"STO_CUDA_RESERVED_SHARED STV_DEFAULT"
__nv_reservedSMEM_offset_0_alias:
	.zero		0
.nv.shared.reserved.0:
	.zero		64
	.weak		__nv_reservedSMEM_tcgen05_partition
	.type		__nv_reservedSMEM_tcgen05_partition,@object
	.size		__nv_reservedSMEM_tcgen05_partition,(.L_0 - __nv_reservedSMEM_tcgen05_partition)
__nv_reservedSMEM_tcgen05_partition:
	.zero		32
.L_0:


//--------------------- .nv.global                --------------------------
	.section	.nv.global,"aw",@nobits
.nv.global:
	.type		_ZN40_INTERNAL_0ed04b36_4_k_cu_cdc7bd9b_333964cute1_E,@object
	.size		_ZN40_INTERNAL_0ed04b36_4_k_cu_cdc7bd9b_333964cute1_E,(_ZN40_INTERNAL_0ed04b36_4_k_cu_cdc7bd9b_333964cuda3std3__45__cpo6cbeginE - _ZN40_INTERNAL_0ed04b36_4_k_cu_cdc7bd9b_333964cute1_E)
_ZN40_INTERNAL_0ed04b36_4_k_cu_cdc7bd9b_333964cute1_E:
	.zero		1
	.type		_ZN40_INTERNAL_0ed04b36_4_k_cu_cdc7bd9b_333964cuda3std3__45__cpo6cbeginE,@object
	.size		_ZN40_INTERNAL_0ed04b36_4_k_cu_cdc7bd9b_333964cuda3std3__45__cpo6cbeginE,(_ZN40_INTERNAL_0ed04b36_4_k_cu_cdc7bd9b_333964cuda3std3__48in_placeE - _ZN40_INTERNAL_0ed04b36_4_k_cu_cdc7bd9b_333964cuda3std3__45__cpo6cbeginE)
_ZN40_INTERNAL_0ed04b36_4_k_cu_cdc7bd9b_333964cuda3std3__45__cpo6cbeginE:
	.zero		1
	.type		_ZN40_INTERNAL_0ed04b36_4_k_cu_cdc7bd9b_333964cuda3std3__48in_placeE,@object
	.size		_ZN40_INTERNAL_0ed04b36_4_k_cu_cdc7bd9b_333964cuda3std3__48in_placeE,(_ZN40_INTERNAL_0ed04b36_4_k_cu_cdc7bd9b_333964cuda3std6ranges3__45__cpo9iter_moveE - _ZN40_INTERNAL_0ed04b36_4_k_cu_cdc7bd9b_333964cuda3std3__48in_placeE)
_ZN40_INTERNAL_0ed04b36_4_k_cu_cdc7bd9b_333964cuda3std3__48in_placeE:
	.zero		1
	.type		_ZN40_INTERNAL_0ed04b36_4_k_cu_cdc7bd9b_333964cuda3std6ranges3__45__cpo9iter_moveE,@object
	.size		_ZN40_INTERNAL_0ed04b36_4_k_cu_cdc7bd9b_333964cuda3std6ranges3__45__cpo9iter_moveE,(_ZN40_INTERNAL_0ed04b36_4_k_cu_cdc7bd9b_333964cuda3std3__45__cpo5beginE - _ZN40_INTERNAL_0ed04b36_4_k_cu_cdc7bd9b_333964cuda3std6ranges3__45__cpo9iter_moveE)
_ZN40_INTERNAL_0ed04b36_4_k_cu_cdc7bd9b_333964cuda3std6ranges3__45__cpo9iter_moveE:
	.zero		1
	.type		_ZN40_INTERNAL_0ed04b36_4_k_cu_cdc7bd9b_333964cuda3std3__45__cpo5beginE,@object
	.size		_ZN40_INTERNAL_0ed04b36_4_k_cu_cdc7bd9b_333964cuda3std3__45__cpo5beginE,(_ZN40_INTERNAL_0ed04b36_4_k_cu_cdc7bd9b_333964cuda3std3__442_GLOBAL__N__0ed04b36_4_k_cu_cdc7bd9b_333966ignoreE - _ZN40_INTERNAL_0ed04b36_4_k_cu_cdc7bd9b_333964cuda3std3__45__cpo5beginE)
_ZN40_INTERNAL_0ed04b36_4_k_cu_cdc7bd9b_333964cuda3std3__45__cpo5beginE:
	.zero		1
	.type		_ZN40_INTERNAL_0ed04b36_4_k_cu_cdc7bd9b_333964cuda3std3__442_GLOBAL__N__0ed04b36_4_k_cu_cdc7bd9b_333966ignoreE,@object
	.size		_ZN40_INTERNAL_0ed04b36_4_k_cu_cdc7bd9b_333964cuda3std3__442_GLOBAL__N__0ed04b36_4_k_cu_cdc7bd9b_333966ignoreE,(_ZN40_INTERNAL_0ed04b36_4_k_cu_cdc7bd9b_333964cute7productE - _ZN40_INTERNAL_0ed04b36_4_k_cu_cdc7bd9b_333964cuda3std3__442_GLOBAL__N__0ed04b36_4_k_cu_cdc7bd9b_333966ignoreE)
_ZN40_INTERNAL_0ed04b36_4_k_cu_cdc7bd9b_333964cuda3std3__442_GLOBAL__N__0ed04b36_4_k_cu_cdc7bd9b_333966ignoreE:
	.zero		1
	.type		_ZN40_INTERNAL_0ed04b36_4_k_cu_cdc7bd9b_333964cute7productE,@object
	.size		_ZN40_INTERNAL_0ed04b36_4_k_cu_cdc7bd9b_333964cute7productE,(_ZN40_INTERNAL_0ed04b36_4_k_cu_cdc7bd9b_333964cuda3std3__45__cpo3endE - _ZN40_INTERNAL_0ed04b36_4_k_cu_cdc7bd9b_333964cute7productE)
_ZN40_INTERNAL_0ed04b36_4_k_cu_cdc7bd9b_333964cute7productE:
	.zero		1
	.type		_ZN40_INTERNAL_0ed04b36_4_k_cu_cdc7bd9b_333964cuda3std3__45__cpo3endE,@object
	.size		_ZN40_INTERNAL_0ed04b36_4_k_cu_cdc7bd9b_333964cuda3std3__45__cpo3endE,(_ZN40_INTERNAL_0ed04b36_4_k_cu_cdc7bd9b_333964cuda3std3__419piecewise_constructE - _ZN40_INTERNAL_0ed04b36_4_k_cu_cdc7bd9b_333964cuda3std3__45__cpo3endE)
_ZN40_INTERNAL_0ed04b36_4_k_cu_cdc7bd9b_333964cuda3std3__45__cpo3endE:
	.zero		1
	.type		_ZN40_INTERNAL_0ed04b36_4_k_cu_cdc7bd9b_333964cuda3std3__419piecewise_constructE,@object
	.size		_ZN40_INTERNAL_0ed04b36_4_k_cu_cdc7bd9b_333964cuda3std3__419piecewise_constructE,(_ZN40_INTERNAL_0ed04b36_4_k_cu_cdc7bd9b_333964cuda3std3__45__cpo4cendE - _ZN40_INTERNAL_0ed04b36_4_k_cu_cdc7bd9b_333964cuda3std3__419piecewise_constructE)
_ZN40_INTERNAL_0ed04b36_4_k_cu_cdc7bd9b_333964cuda3std3__419piecewise_constructE:
	.zero		1
	.type		_ZN40_INTERNAL_0ed04b36_4_k_cu_cdc7bd9b_333964cuda3std3__45__cpo4cendE,@object
	.size		_ZN40_INTERNAL_0ed04b36_4_k_cu_cdc7bd9b_333964cuda3std3__45__cpo4cendE,(_ZN40_INTERNAL_0ed04b36_4_k_cu_cdc7bd9b_333964cuda3std6ranges3__45__cpo4swapE - _ZN40_INTERNAL_0ed04b36_4_k_cu_cdc7bd9b_333964cuda3std3__45__cpo4cendE)
_ZN40_INTERNAL_0ed04b36_4_k_cu_cdc7bd9b_333964cuda3std3__45__cpo4cendE:
	.zero		1
	.type		_ZN40_INTERNAL_0ed04b36_4_k_cu_cdc7bd9b_333964cuda3std6ranges3__45__cpo4swapE,@object
	.size		_ZN40_INTERNAL_0ed04b36_4_k_cu_cdc7bd9b_333964cuda3std6ranges3__45__cpo4swapE,(.L_10 - _ZN40_INTERNAL_0ed04b36_4_k_cu_cdc7bd9b_333964cuda3std6ranges3__45__cpo4swapE)
_ZN40_INTERNAL_0ed04b36_4_k_cu_cdc7bd9b_333964cuda3std6ranges3__45__cpo4swapE:
	.zero		1
.L_10:


//--------------------- .nv.constant0._ZN7cutlass13device_kernelINS_4gemm6kernel13GemmUniversalIN4cute5tupleIJiiiiEEENS1_10collective13CollectiveMmaINS1_35MainloopSm100TmaUmmaWarpSpecializedILi17ELi2ELi4ENS5_IJNS4_1CILi1EEESB_SB_EEEEENS5_IJNSA_ILi128EEENSA_ILi64EEESF_EEEaNS5_IJlSB_lEEEaSH_NS4_8TiledMMAINS4_8MMA_AtomIJNS4_15SM100_MMA_S8_SSIaaiLi128ELi64ELNS4_4UMMA5MajorE0ELSM_0ELNSL_8SaturateE0EEEEEENS4_6LayoutISC_NS5_IJNSA_ILi0EEESR_SR_EEEEENS5_IJNS4_10UnderscoreESU_SU_EEEEENS4_13SM90_TMA_LOADENS4_14ComposedLayoutINS4_7SwizzleILi2ELi4ELi3EEENS4_18smem_ptr_flag_bitsILi8EEENSQ_INS5_IJNSA_ILi8EEESF_EEENS5_IJSF_SB_EEEEEEEvNS4_8identityESX_S17_vS18_EENS_8epilogue10collective18CollectiveEpilogueINS1A_23Sm100TmaWarpSpecializedILi1ELi1ELi64ELb0ELb0EEEJSG_NS5_IJNSQ_ISE_SB_EENSQ_ISF_SB_EEEEEaSH_aSH_NS1A_6fusion15FusionCallbacksIS1E_NS1I_17LinearCombinationIaiaiLNS_15FloatRoundStyleE2EEESG_S1H_JEEENS4_5SM1004TMEM4LOAD26SM100_TMEM_LOAD_32dp32b64xESX_S17_NS4_39AutoVectorizingCopyWithAssumedAlignmentILi128EEENS4_14SM90_TMA_STOREES17_S1T_S1T_EEEvvEEEEvNT_6ParamsE --------------------------
	.section	.nv.constant0._ZN7cutlass13device_kernelINS_4gemm6kernel13GemmUniversalIN4cute5tupleIJiiiiEEENS1_10collective13CollectiveMmaINS1_35MainloopSm100TmaUmmaWarpSpecializedILi17ELi2ELi4ENS5_IJNS4_1CILi1EEESB_SB_EEEEENS5_IJNSA_ILi128EEENSA_ILi64EEESF_EEEaNS5_IJlSB_lEEEaSH_NS4_8TiledMMAINS4_8MMA_AtomIJNS4_15SM100_MMA_S8_SSIaaiLi128ELi64ELNS4_4UMMA5MajorE0ELSM_0ELNSL_8SaturateE0EEEEEENS4_6LayoutISC_NS5_IJNSA_ILi0EEESR_SR_EEEEENS5_IJNS4_10UnderscoreESU_SU_EEEEENS4_13SM90_TMA_LOADENS4_14ComposedLayoutINS4_7SwizzleILi2ELi4ELi3EEENS4_18smem_ptr_flag_bitsILi8EEENSQ_INS5_IJNSA_ILi8EEESF_EEENS5_IJSF_SB_EEEEEEEvNS4_8identityESX_S17_vS18_EENS_8epilogue10collective18CollectiveEpilogueINS1A_23Sm100TmaWarpSpecializedILi1ELi1ELi64ELb0ELb0EEEJSG_NS5_IJNSQ_ISE_SB_EENSQ_ISF_SB_EEEEEaSH_aSH_NS1A_6fusion15FusionCallbacksIS1E_NS1I_17LinearCombinationIaiaiLNS_15FloatRoundStyleE2EEESG_S1H_JEEENS4_5SM1004TMEM4LOAD26SM100_TMEM_LOAD_32dp32b64xESX_S17_NS4_39AutoVectorizingCopyWithAssumedAlignmentILi128EEENS4_14SM90_TMA_STOREES17_S1T_S1T_EEEvvEEEEvNT_6ParamsE,"a",@progbits
	.sectionflags	@""
	.align	4
.nv.constant0._ZN7cutlass13device_kernelINS_4gemm6kernel13GemmUniversalIN4cute5tupleIJiiiiEEENS1_10collective13CollectiveMmaINS1_35MainloopSm100TmaUmmaWarpSpecializedILi17ELi2ELi4ENS5_IJNS4_1CILi1EEESB_SB_EEEEENS5_IJNSA_ILi128EEENSA_ILi64EEESF_EEEaNS5_IJlSB_lEEEaSH_NS4_8TiledMMAINS4_8MMA_AtomIJNS4_15SM100_MMA_S8_SSIaaiLi128ELi64ELNS4_4UMMA5MajorE0ELSM_0ELNSL_8SaturateE0EEEEEENS4_6LayoutISC_NS5_IJNSA_ILi0EEESR_SR_EEEEENS5_IJNS4_10UnderscoreESU_SU_EEEEENS4_13SM90_TMA_LOADENS4_14ComposedLayoutINS4_7SwizzleILi2ELi4ELi3EEENS4_18smem_ptr_flag_bitsILi8EEENSQ_INS5_IJNSA_ILi8EEESF_EEENS5_IJSF_SB_EEEEEEEvNS4_8identityESX_S17_vS18_EENS_8epilogue10collective18CollectiveEpilogueINS1A_23Sm100TmaWarpSpecializedILi1ELi1ELi64ELb0ELb0EEEJSG_NS5_IJNSQ_ISE_SB_EENSQ_ISF_SB_EEEEEaSH_aSH_NS1A_6fusion15FusionCallbacksIS1E_NS1I_17LinearCombinationIaiaiLNS_15FloatRoundStyleE2EEESG_S1H_JEEENS4_5SM1004TMEM4LOAD26SM100_TMEM_LOAD_32dp32b64xESX_S17_NS4_39AutoVectorizingCopyWithAssumedAlignmentILi128EEENS4_14SM90_TMA_STOREES17_S1T_S1T_EEEvvEEEEvNT_6ParamsE:
	.zero		2944


//--------------------- SYMBOLS --------------------------

	.type		.nv.reservedSmem.offset0,@object
	.size		.nv.reservedSmem.offset0,0x4
	.type		.nv.reservedSmem.cap,@object
	.size		.nv.reservedSmem.cap,0x4
	.type		__assertfail,@function
